//
// Generated by NVIDIA NVVM Compiler
//
// Compiler Build ID: CL-36424714
// Cuda compilation tools, release 13.0, V13.0.88
// Based on NVVM 20.0.0
//

.version 9.0
.target sm_100
.address_size 64

	// .globl	_Z8VecCMultPfS_fi
.func  (.param .b64 func_retval0) __internal_accurate_pow
(
	.param .b64 __internal_accurate_pow_param_0,
	.param .b64 __internal_accurate_pow_param_1
)
;
// _ZZ21MatVecMultFusedAddActPfS_S_S_iiE1B has been demoted
// _ZZ12sumReductionPfS_iiiE3l1A has been demoted

.visible .entry _Z8VecCMultPfS_fi(
	.param .u64 .ptr .align 1 _Z8VecCMultPfS_fi_param_0,
	.param .u64 .ptr .align 1 _Z8VecCMultPfS_fi_param_1,
	.param .f32 _Z8VecCMultPfS_fi_param_2,
	.param .u32 _Z8VecCMultPfS_fi_param_3
)
{
	.reg .pred 	%p<2>;
	.reg .b32 	%r<6>;
	.reg .b32 	%f<4>;
	.reg .b64 	%rd<8>;

	ld.param.u64 	%rd1, [_Z8VecCMultPfS_fi_param_0];
	ld.param.u64 	%rd2, [_Z8VecCMultPfS_fi_param_1];
	ld.param.f32 	%f1, [_Z8VecCMultPfS_fi_param_2];
	ld.param.u32 	%r2, [_Z8VecCMultPfS_fi_param_3];
	mov.u32 	%r3, %ctaid.x;
	mov.u32 	%r4, %ntid.x;
	mov.u32 	%r5, %tid.x;
	mad.lo.s32 	%r1, %r3, %r4, %r5;
	setp.ge.s32 	%p1, %r1, %r2;
	@%p1 bra 	$L__BB0_2;
	cvta.to.global.u64 	%rd3, %rd1;
	cvta.to.global.u64 	%rd4, %rd2;
	mul.wide.s32 	%rd5, %r1, 4;
	add.s64 	%rd6, %rd3, %rd5;
	ld.global.f32 	%f2, [%rd6];
	mul.f32 	%f3, %f1, %f2;
	add.s64 	%rd7, %rd4, %rd5;
	st.global.f32 	[%rd7], %f3;
$L__BB0_2:
	ret;

}
	// .globl	_Z10VecAddMultPfS_fi
.visible .entry _Z10VecAddMultPfS_fi(
	.param .u64 .ptr .align 1 _Z10VecAddMultPfS_fi_param_0,
	.param .u64 .ptr .align 1 _Z10VecAddMultPfS_fi_param_1,
	.param .f32 _Z10VecAddMultPfS_fi_param_2,
	.param .u32 _Z10VecAddMultPfS_fi_param_3
)
{
	.reg .pred 	%p<2>;
	.reg .b32 	%r<6>;
	.reg .b32 	%f<5>;
	.reg .b64 	%rd<8>;

	ld.param.u64 	%rd1, [_Z10VecAddMultPfS_fi_param_0];
	ld.param.u64 	%rd2, [_Z10VecAddMultPfS_fi_param_1];
	ld.param.f32 	%f1, [_Z10VecAddMultPfS_fi_param_2];
	ld.param.u32 	%r2, [_Z10VecAddMultPfS_fi_param_3];
	mov.u32 	%r3, %ctaid.x;
	mov.u32 	%r4, %ntid.x;
	mov.u32 	%r5, %tid.x;
	mad.lo.s32 	%r1, %r3, %r4, %r5;
	setp.ge.s32 	%p1, %r1, %r2;
	@%p1 bra 	$L__BB1_2;
	cvta.to.global.u64 	%rd3, %rd1;
	cvta.to.global.u64 	%rd4, %rd2;
	mul.wide.s32 	%rd5, %r1, 4;
	add.s64 	%rd6, %rd3, %rd5;
	ld.global.f32 	%f2, [%rd6];
	add.s64 	%rd7, %rd4, %rd5;
	ld.global.f32 	%f3, [%rd7];
	fma.rn.f32 	%f4, %f1, %f2, %f3;
	st.global.f32 	[%rd7], %f4;
$L__BB1_2:
	ret;

}
	// .globl	_Z22ConvolutionFusedAddActPfS_S_iiii
.visible .entry _Z22ConvolutionFusedAddActPfS_S_iiii(
	.param .u64 .ptr .align 1 _Z22ConvolutionFusedAddActPfS_S_iiii_param_0,
	.param .u64 .ptr .align 1 _Z22ConvolutionFusedAddActPfS_S_iiii_param_1,
	.param .u64 .ptr .align 1 _Z22ConvolutionFusedAddActPfS_S_iiii_param_2,
	.param .u32 _Z22ConvolutionFusedAddActPfS_S_iiii_param_3,
	.param .u32 _Z22ConvolutionFusedAddActPfS_S_iiii_param_4,
	.param .u32 _Z22ConvolutionFusedAddActPfS_S_iiii_param_5,
	.param .u32 _Z22ConvolutionFusedAddActPfS_S_iiii_param_6
)
{
	.reg .pred 	%p<18>;
	.reg .b32 	%r<72>;
	.reg .b32 	%f<122>;
	.reg .b64 	%rd<58>;
	.reg .b64 	%fd<3>;

	ld.param.u64 	%rd13, [_Z22ConvolutionFusedAddActPfS_S_iiii_param_0];
	ld.param.u64 	%rd14, [_Z22ConvolutionFusedAddActPfS_S_iiii_param_1];
	ld.param.u32 	%r28, [_Z22ConvolutionFusedAddActPfS_S_iiii_param_3];
	ld.param.u32 	%r25, [_Z22ConvolutionFusedAddActPfS_S_iiii_param_4];
	ld.param.u32 	%r26, [_Z22ConvolutionFusedAddActPfS_S_iiii_param_5];
	ld.param.u32 	%r29, [_Z22ConvolutionFusedAddActPfS_S_iiii_param_6];
	mov.u32 	%r30, %tid.x;
	mov.u32 	%r31, %ctaid.x;
	mov.u32 	%r32, %ntid.x;
	mad.lo.s32 	%r1, %r31, %r32, %r30;
	mov.u32 	%r33, %tid.y;
	mov.u32 	%r34, %ctaid.y;
	mov.u32 	%r35, %ntid.y;
	mad.lo.s32 	%r2, %r34, %r35, %r33;
	mov.u32 	%r36, %ctaid.z;
	mov.u32 	%r37, %ntid.z;
	mov.u32 	%r38, %tid.z;
	mad.lo.s32 	%r3, %r36, %r37, %r38;
	add.s32 	%r39, %r26, -1;
	add.s32 	%r40, %r39, %r1;
	add.s32 	%r41, %r39, %r2;
	max.s32 	%r43, %r40, %r41;
	setp.ge.s32 	%p1, %r43, %r29;
	setp.ge.s32 	%p2, %r3, %r28;
	or.pred  	%p3, %p2, %p1;
	@%p3 bra 	$L__BB2_21;
	cvta.to.global.u64 	%rd16, %rd14;
	mul.lo.s32 	%r4, %r26, %r26;
	mul.lo.s32 	%r44, %r4, %r25;
	mad.lo.s32 	%r45, %r3, %r44, %r3;
	mul.wide.s32 	%rd17, %r45, 4;
	add.s64 	%rd56, %rd16, %rd17;
	mul.wide.s32 	%rd18, %r44, 4;
	add.s64 	%rd19, %rd56, %rd18;
	ld.global.f32 	%f120, [%rd19];
	setp.lt.s32 	%p4, %r25, 1;
	@%p4 bra 	$L__BB2_20;
	setp.lt.s32 	%p5, %r26, 1;
	@%p5 bra 	$L__BB2_20;
	cvta.to.global.u64 	%rd55, %rd13;
	and.b32  	%r5, %r26, 15;
	and.b32  	%r6, %r26, 7;
	and.b32  	%r7, %r26, 2147483632;
	and.b32  	%r8, %r26, 3;
	mov.b32 	%r65, 0;
	mul.wide.u32 	%rd49, %r4, 4;
$L__BB2_4:
	add.s64 	%rd5, %rd55, 32;
	mov.b32 	%r66, 0;
$L__BB2_5:
	setp.lt.u32 	%p6, %r26, 16;
	mul.lo.s32 	%r11, %r66, %r26;
	add.s32 	%r49, %r66, %r1;
	mad.lo.s32 	%r12, %r49, %r29, %r2;
	mov.b32 	%r70, 0;
	@%p6 bra 	$L__BB2_8;
	and.b32  	%r50, %r26, 2147483632;
	neg.s32 	%r68, %r50;
	mul.wide.u32 	%rd20, %r11, 4;
	add.s64 	%rd21, %rd56, %rd20;
	add.s64 	%rd57, %rd21, 32;
	mov.u32 	%r67, %r12;
$L__BB2_7:
	.pragma "nounroll";
	mul.wide.s32 	%rd22, %r67, 4;
	add.s64 	%rd23, %rd5, %rd22;
	ld.global.f32 	%f20, [%rd57+-32];
	ld.global.f32 	%f21, [%rd23+-32];
	fma.rn.f32 	%f22, %f20, %f21, %f120;
	ld.global.f32 	%f23, [%rd57+-28];
	ld.global.f32 	%f24, [%rd23+-28];
	fma.rn.f32 	%f25, %f23, %f24, %f22;
	ld.global.f32 	%f26, [%rd57+-24];
	ld.global.f32 	%f27, [%rd23+-24];
	fma.rn.f32 	%f28, %f26, %f27, %f25;
	ld.global.f32 	%f29, [%rd57+-20];
	ld.global.f32 	%f30, [%rd23+-20];
	fma.rn.f32 	%f31, %f29, %f30, %f28;
	ld.global.f32 	%f32, [%rd57+-16];
	ld.global.f32 	%f33, [%rd23+-16];
	fma.rn.f32 	%f34, %f32, %f33, %f31;
	ld.global.f32 	%f35, [%rd57+-12];
	ld.global.f32 	%f36, [%rd23+-12];
	fma.rn.f32 	%f37, %f35, %f36, %f34;
	ld.global.f32 	%f38, [%rd57+-8];
	ld.global.f32 	%f39, [%rd23+-8];
	fma.rn.f32 	%f40, %f38, %f39, %f37;
	ld.global.f32 	%f41, [%rd57+-4];
	ld.global.f32 	%f42, [%rd23+-4];
	fma.rn.f32 	%f43, %f41, %f42, %f40;
	ld.global.f32 	%f44, [%rd57];
	ld.global.f32 	%f45, [%rd23];
	fma.rn.f32 	%f46, %f44, %f45, %f43;
	ld.global.f32 	%f47, [%rd57+4];
	ld.global.f32 	%f48, [%rd23+4];
	fma.rn.f32 	%f49, %f47, %f48, %f46;
	ld.global.f32 	%f50, [%rd57+8];
	ld.global.f32 	%f51, [%rd23+8];
	fma.rn.f32 	%f52, %f50, %f51, %f49;
	ld.global.f32 	%f53, [%rd57+12];
	ld.global.f32 	%f54, [%rd23+12];
	fma.rn.f32 	%f55, %f53, %f54, %f52;
	ld.global.f32 	%f56, [%rd57+16];
	ld.global.f32 	%f57, [%rd23+16];
	fma.rn.f32 	%f58, %f56, %f57, %f55;
	ld.global.f32 	%f59, [%rd57+20];
	ld.global.f32 	%f60, [%rd23+20];
	fma.rn.f32 	%f61, %f59, %f60, %f58;
	ld.global.f32 	%f62, [%rd57+24];
	ld.global.f32 	%f63, [%rd23+24];
	fma.rn.f32 	%f64, %f62, %f63, %f61;
	ld.global.f32 	%f65, [%rd57+28];
	ld.global.f32 	%f66, [%rd23+28];
	fma.rn.f32 	%f120, %f65, %f66, %f64;
	add.s32 	%r68, %r68, 16;
	add.s64 	%rd57, %rd57, 64;
	add.s32 	%r67, %r67, 16;
	setp.ne.s32 	%p7, %r68, 0;
	mov.u32 	%r70, %r7;
	@%p7 bra 	$L__BB2_7;
$L__BB2_8:
	setp.eq.s32 	%p8, %r5, 0;
	@%p8 bra 	$L__BB2_18;
	add.s32 	%r51, %r5, -1;
	setp.lt.u32 	%p9, %r51, 7;
	@%p9 bra 	$L__BB2_11;
	add.s32 	%r52, %r70, %r11;
	mul.wide.u32 	%rd24, %r52, 4;
	add.s64 	%rd25, %rd56, %rd24;
	ld.global.f32 	%f68, [%rd25];
	add.s32 	%r53, %r12, %r70;
	mul.wide.s32 	%rd26, %r53, 4;
	add.s64 	%rd27, %rd55, %rd26;
	ld.global.f32 	%f69, [%rd27];
	fma.rn.f32 	%f70, %f68, %f69, %f120;
	cvt.u64.u32 	%rd28, %r11;
	cvt.u64.u32 	%rd29, %r70;
	add.s64 	%rd30, %rd29, %rd28;
	shl.b64 	%rd31, %rd30, 2;
	add.s64 	%rd32, %rd56, %rd31;
	ld.global.f32 	%f71, [%rd32+4];
	ld.global.f32 	%f72, [%rd27+4];
	fma.rn.f32 	%f73, %f71, %f72, %f70;
	ld.global.f32 	%f74, [%rd32+8];
	ld.global.f32 	%f75, [%rd27+8];
	fma.rn.f32 	%f76, %f74, %f75, %f73;
	ld.global.f32 	%f77, [%rd32+12];
	ld.global.f32 	%f78, [%rd27+12];
	fma.rn.f32 	%f79, %f77, %f78, %f76;
	ld.global.f32 	%f80, [%rd32+16];
	ld.global.f32 	%f81, [%rd27+16];
	fma.rn.f32 	%f82, %f80, %f81, %f79;
	ld.global.f32 	%f83, [%rd32+20];
	ld.global.f32 	%f84, [%rd27+20];
	fma.rn.f32 	%f85, %f83, %f84, %f82;
	ld.global.f32 	%f86, [%rd32+24];
	ld.global.f32 	%f87, [%rd27+24];
	fma.rn.f32 	%f88, %f86, %f87, %f85;
	ld.global.f32 	%f89, [%rd32+28];
	ld.global.f32 	%f90, [%rd27+28];
	fma.rn.f32 	%f120, %f89, %f90, %f88;
	add.s32 	%r70, %r70, 8;
$L__BB2_11:
	setp.eq.s32 	%p10, %r6, 0;
	@%p10 bra 	$L__BB2_18;
	add.s32 	%r54, %r6, -1;
	setp.lt.u32 	%p11, %r54, 3;
	@%p11 bra 	$L__BB2_14;
	add.s32 	%r55, %r70, %r11;
	mul.wide.u32 	%rd33, %r55, 4;
	add.s64 	%rd34, %rd56, %rd33;
	ld.global.f32 	%f92, [%rd34];
	add.s32 	%r56, %r12, %r70;
	mul.wide.s32 	%rd35, %r56, 4;
	add.s64 	%rd36, %rd55, %rd35;
	ld.global.f32 	%f93, [%rd36];
	fma.rn.f32 	%f94, %f92, %f93, %f120;
	cvt.u64.u32 	%rd37, %r11;
	cvt.u64.u32 	%rd38, %r70;
	add.s64 	%rd39, %rd38, %rd37;
	shl.b64 	%rd40, %rd39, 2;
	add.s64 	%rd41, %rd56, %rd40;
	ld.global.f32 	%f95, [%rd41+4];
	ld.global.f32 	%f96, [%rd36+4];
	fma.rn.f32 	%f97, %f95, %f96, %f94;
	ld.global.f32 	%f98, [%rd41+8];
	ld.global.f32 	%f99, [%rd36+8];
	fma.rn.f32 	%f100, %f98, %f99, %f97;
	ld.global.f32 	%f101, [%rd41+12];
	ld.global.f32 	%f102, [%rd36+12];
	fma.rn.f32 	%f120, %f101, %f102, %f100;
	add.s32 	%r70, %r70, 4;
$L__BB2_14:
	setp.eq.s32 	%p12, %r8, 0;
	@%p12 bra 	$L__BB2_18;
	setp.eq.s32 	%p13, %r8, 1;
	add.s32 	%r57, %r70, %r11;
	mul.wide.u32 	%rd42, %r57, 4;
	add.s64 	%rd43, %rd56, %rd42;
	ld.global.f32 	%f103, [%rd43];
	add.s32 	%r58, %r12, %r70;
	mul.wide.s32 	%rd44, %r58, 4;
	add.s64 	%rd9, %rd55, %rd44;
	ld.global.f32 	%f104, [%rd9];
	fma.rn.f32 	%f120, %f103, %f104, %f120;
	@%p13 bra 	$L__BB2_18;
	setp.eq.s32 	%p14, %r8, 2;
	cvt.u64.u32 	%rd45, %r11;
	cvt.u64.u32 	%rd46, %r70;
	add.s64 	%rd47, %rd46, %rd45;
	shl.b64 	%rd48, %rd47, 2;
	add.s64 	%rd10, %rd56, %rd48;
	ld.global.f32 	%f105, [%rd10+4];
	ld.global.f32 	%f106, [%rd9+4];
	fma.rn.f32 	%f120, %f105, %f106, %f120;
	@%p14 bra 	$L__BB2_18;
	ld.global.f32 	%f107, [%rd10+8];
	ld.global.f32 	%f108, [%rd9+8];
	fma.rn.f32 	%f120, %f107, %f108, %f120;
$L__BB2_18:
	add.s32 	%r66, %r66, 1;
	setp.ne.s32 	%p15, %r66, %r26;
	@%p15 bra 	$L__BB2_5;
	mul.lo.s32 	%r59, %r29, %r29;
	add.s64 	%rd56, %rd56, %rd49;
	mul.wide.u32 	%rd50, %r59, 4;
	add.s64 	%rd55, %rd55, %rd50;
	add.s32 	%r65, %r65, 1;
	setp.ne.s32 	%p16, %r65, %r25;
	@%p16 bra 	$L__BB2_4;
$L__BB2_20:
	ld.param.u64 	%rd54, [_Z22ConvolutionFusedAddActPfS_S_iiii_param_2];
	setp.lt.f32 	%p17, %f120, 0f00000000;
	cvt.f64.f32 	%fd1, %f120;
	mul.f64 	%fd2, %fd1, 0d3FB999999999999A;
	cvt.rn.f32.f64 	%f109, %fd2;
	selp.f32 	%f110, %f109, %f120, %p17;
	sub.s32 	%r60, %r29, %r26;
	mad.lo.s32 	%r61, %r3, %r60, %r3;
	add.s32 	%r62, %r61, %r1;
	mad.lo.s32 	%r63, %r62, %r60, %r62;
	add.s32 	%r64, %r63, %r2;
	cvta.to.global.u64 	%rd51, %rd54;
	mul.wide.s32 	%rd52, %r64, 4;
	add.s64 	%rd53, %rd51, %rd52;
	st.global.f32 	[%rd53], %f110;
$L__BB2_21:
	ret;

}
	// .globl	_Z10netPollingPfPiS_iii
.visible .entry _Z10netPollingPfPiS_iii(
	.param .u64 .ptr .align 1 _Z10netPollingPfPiS_iii_param_0,
	.param .u64 .ptr .align 1 _Z10netPollingPfPiS_iii_param_1,
	.param .u64 .ptr .align 1 _Z10netPollingPfPiS_iii_param_2,
	.param .u32 _Z10netPollingPfPiS_iii_param_3,
	.param .u32 _Z10netPollingPfPiS_iii_param_4,
	.param .u32 _Z10netPollingPfPiS_iii_param_5
)
{
	.reg .pred 	%p<68>;
	.reg .b32 	%r<185>;
	.reg .b32 	%f<87>;
	.reg .b64 	%rd<51>;

	ld.param.u64 	%rd7, [_Z10netPollingPfPiS_iii_param_0];
	ld.param.u64 	%rd6, [_Z10netPollingPfPiS_iii_param_2];
	ld.param.u32 	%r59, [_Z10netPollingPfPiS_iii_param_3];
	ld.param.u32 	%r57, [_Z10netPollingPfPiS_iii_param_4];
	ld.param.u32 	%r60, [_Z10netPollingPfPiS_iii_param_5];
	cvta.to.global.u64 	%rd1, %rd7;
	mov.u32 	%r61, %tid.x;
	mov.u32 	%r62, %ntid.x;
	mov.u32 	%r63, %ctaid.x;
	mad.lo.s32 	%r1, %r62, %r63, %r61;
	mov.u32 	%r64, %tid.y;
	mov.u32 	%r65, %ntid.y;
	mov.u32 	%r66, %ctaid.y;
	mad.lo.s32 	%r2, %r65, %r66, %r64;
	mov.u32 	%r67, %tid.z;
	mov.u32 	%r68, %ntid.z;
	mov.u32 	%r69, %ctaid.z;
	mad.lo.s32 	%r3, %r68, %r69, %r67;
	mul.lo.s32 	%r4, %r57, %r1;
	mul.lo.s32 	%r70, %r57, %r2;
	max.s32 	%r71, %r4, %r70;
	setp.ge.s32 	%p1, %r71, %r60;
	setp.ge.s32 	%p2, %r3, %r59;
	or.pred  	%p3, %p2, %p1;
	@%p3 bra 	$L__BB3_19;
	setp.lt.s32 	%p4, %r57, 1;
	mov.f32 	%f85, 0fFF800000;
	@%p4 bra 	$L__BB3_18;
	mad.lo.s32 	%r6, %r60, %r3, %r4;
	and.b32  	%r7, %r57, 15;
	and.b32  	%r8, %r57, 7;
	and.b32  	%r9, %r57, 2147483632;
	and.b32  	%r10, %r57, 3;
	mad.lo.s32 	%r11, %r60, %r6, %r70;
	shl.b32 	%r12, %r60, 4;
	mov.f32 	%f85, 0fFF800000;
	mov.b32 	%r159, 0;
	mul.wide.s32 	%rd3, %r60, 4;
$L__BB3_3:
	setp.lt.u32 	%p5, %r57, 16;
	add.s32 	%r16, %r159, %r70;
	mov.b32 	%r173, 0;
	@%p5 bra 	$L__BB3_6;
	add.s32 	%r162, %r11, %r159;
	mov.b32 	%r163, 0;
$L__BB3_5:
	.pragma "nounroll";
	mul.wide.s32 	%rd8, %r162, 4;
	add.s64 	%rd9, %rd1, %rd8;
	ld.global.f32 	%f20, [%rd9];
	setp.gt.f32 	%p6, %f20, %f85;
	selp.b32 	%r78, %r163, %r182, %p6;
	selp.f32 	%f21, %f20, %f85, %p6;
	mul.wide.s32 	%rd10, %r60, 4;
	add.s64 	%rd11, %rd9, %rd10;
	ld.global.f32 	%f22, [%rd11];
	setp.gt.f32 	%p7, %f22, %f21;
	or.pred  	%p8, %p6, %p7;
	add.s32 	%r79, %r163, 1;
	selp.b32 	%r80, %r79, %r78, %p7;
	selp.f32 	%f23, %f22, %f21, %p7;
	add.s64 	%rd12, %rd11, %rd10;
	ld.global.f32 	%f24, [%rd12];
	setp.gt.f32 	%p10, %f24, %f23;
	add.s32 	%r81, %r163, 2;
	selp.b32 	%r82, %r81, %r80, %p10;
	selp.f32 	%f25, %f24, %f23, %p10;
	add.s64 	%rd13, %rd12, %rd10;
	ld.global.f32 	%f26, [%rd13];
	setp.gt.f32 	%p11, %f26, %f25;
	or.pred  	%p12, %p10, %p11;
	add.s32 	%r83, %r163, 3;
	selp.b32 	%r84, %r83, %r82, %p11;
	selp.f32 	%f27, %f26, %f25, %p11;
	add.s64 	%rd14, %rd13, %rd10;
	ld.global.f32 	%f28, [%rd14];
	setp.gt.f32 	%p14, %f28, %f27;
	add.s32 	%r85, %r163, 4;
	selp.b32 	%r86, %r85, %r84, %p14;
	selp.f32 	%f29, %f28, %f27, %p14;
	add.s64 	%rd15, %rd14, %rd10;
	ld.global.f32 	%f30, [%rd15];
	setp.gt.f32 	%p15, %f30, %f29;
	or.pred  	%p16, %p14, %p15;
	add.s32 	%r87, %r163, 5;
	selp.b32 	%r88, %r87, %r86, %p15;
	selp.f32 	%f31, %f30, %f29, %p15;
	add.s64 	%rd16, %rd15, %rd10;
	ld.global.f32 	%f32, [%rd16];
	setp.gt.f32 	%p18, %f32, %f31;
	add.s32 	%r89, %r163, 6;
	selp.b32 	%r90, %r89, %r88, %p18;
	selp.f32 	%f33, %f32, %f31, %p18;
	add.s64 	%rd17, %rd16, %rd10;
	ld.global.f32 	%f34, [%rd17];
	setp.gt.f32 	%p19, %f34, %f33;
	or.pred  	%p20, %p18, %p19;
	add.s32 	%r91, %r163, 7;
	selp.b32 	%r92, %r91, %r90, %p19;
	selp.f32 	%f35, %f34, %f33, %p19;
	add.s64 	%rd18, %rd17, %rd10;
	ld.global.f32 	%f36, [%rd18];
	setp.gt.f32 	%p22, %f36, %f35;
	add.s32 	%r93, %r163, 8;
	selp.b32 	%r94, %r93, %r92, %p22;
	selp.f32 	%f37, %f36, %f35, %p22;
	add.s64 	%rd19, %rd18, %rd10;
	ld.global.f32 	%f38, [%rd19];
	setp.gt.f32 	%p23, %f38, %f37;
	or.pred  	%p24, %p22, %p23;
	add.s32 	%r95, %r163, 9;
	selp.b32 	%r96, %r95, %r94, %p23;
	selp.f32 	%f39, %f38, %f37, %p23;
	add.s64 	%rd20, %rd19, %rd10;
	ld.global.f32 	%f40, [%rd20];
	setp.gt.f32 	%p26, %f40, %f39;
	add.s32 	%r97, %r163, 10;
	selp.b32 	%r98, %r97, %r96, %p26;
	selp.f32 	%f41, %f40, %f39, %p26;
	add.s64 	%rd21, %rd20, %rd10;
	ld.global.f32 	%f42, [%rd21];
	setp.gt.f32 	%p27, %f42, %f41;
	or.pred  	%p28, %p26, %p27;
	add.s32 	%r99, %r163, 11;
	selp.b32 	%r100, %r99, %r98, %p27;
	selp.f32 	%f43, %f42, %f41, %p27;
	add.s64 	%rd22, %rd21, %rd10;
	ld.global.f32 	%f44, [%rd22];
	setp.gt.f32 	%p30, %f44, %f43;
	add.s32 	%r101, %r163, 12;
	selp.b32 	%r102, %r101, %r100, %p30;
	selp.f32 	%f45, %f44, %f43, %p30;
	add.s64 	%rd23, %rd22, %rd10;
	ld.global.f32 	%f46, [%rd23];
	setp.gt.f32 	%p31, %f46, %f45;
	or.pred  	%p32, %p30, %p31;
	add.s32 	%r103, %r163, 13;
	selp.b32 	%r104, %r103, %r102, %p31;
	selp.f32 	%f47, %f46, %f45, %p31;
	add.s64 	%rd24, %rd23, %rd10;
	ld.global.f32 	%f48, [%rd24];
	setp.gt.f32 	%p34, %f48, %f47;
	add.s32 	%r105, %r163, 14;
	selp.b32 	%r106, %r105, %r104, %p34;
	selp.f32 	%f49, %f48, %f47, %p34;
	add.s64 	%rd25, %rd24, %rd10;
	ld.global.f32 	%f50, [%rd25];
	setp.gt.f32 	%p35, %f50, %f49;
	selp.b32 	%r107, %r159, %r181, %p8;
	selp.b32 	%r108, %r159, %r107, %p12;
	selp.b32 	%r109, %r159, %r108, %p16;
	selp.b32 	%r110, %r159, %r109, %p20;
	selp.b32 	%r111, %r159, %r110, %p24;
	selp.b32 	%r112, %r159, %r111, %p28;
	selp.b32 	%r113, %r159, %r112, %p32;
	selp.b32 	%r114, %r159, %r113, %p35;
	selp.b32 	%r181, %r159, %r114, %p34;
	add.s32 	%r115, %r163, 15;
	selp.b32 	%r182, %r115, %r106, %p35;
	selp.f32 	%f85, %f50, %f49, %p35;
	add.s32 	%r162, %r162, %r12;
	add.s32 	%r163, %r163, 16;
	setp.ne.s32 	%p36, %r163, %r9;
	mov.u32 	%r173, %r9;
	@%p36 bra 	$L__BB3_5;
$L__BB3_6:
	setp.eq.s32 	%p37, %r7, 0;
	@%p37 bra 	$L__BB3_17;
	add.s32 	%r117, %r7, -1;
	setp.lt.u32 	%p38, %r117, 7;
	@%p38 bra 	$L__BB3_9;
	add.s32 	%r118, %r6, %r173;
	mad.lo.s32 	%r119, %r118, %r60, %r16;
	mul.wide.s32 	%rd26, %r119, 4;
	add.s64 	%rd27, %rd1, %rd26;
	ld.global.f32 	%f52, [%rd27];
	setp.gt.f32 	%p39, %f52, %f85;
	selp.b32 	%r120, %r173, %r182, %p39;
	selp.f32 	%f53, %f52, %f85, %p39;
	add.s32 	%r121, %r173, 1;
	mul.wide.s32 	%rd28, %r60, 4;
	add.s64 	%rd29, %rd27, %rd28;
	ld.global.f32 	%f54, [%rd29];
	setp.gt.f32 	%p40, %f54, %f53;
	or.pred  	%p41, %p39, %p40;
	selp.b32 	%r122, %r121, %r120, %p40;
	selp.f32 	%f55, %f54, %f53, %p40;
	add.s32 	%r123, %r173, 2;
	add.s64 	%rd30, %rd29, %rd28;
	ld.global.f32 	%f56, [%rd30];
	setp.gt.f32 	%p43, %f56, %f55;
	selp.b32 	%r124, %r123, %r122, %p43;
	selp.f32 	%f57, %f56, %f55, %p43;
	add.s32 	%r125, %r173, 3;
	add.s64 	%rd31, %rd30, %rd28;
	ld.global.f32 	%f58, [%rd31];
	setp.gt.f32 	%p44, %f58, %f57;
	or.pred  	%p45, %p43, %p44;
	selp.b32 	%r126, %r125, %r124, %p44;
	selp.f32 	%f59, %f58, %f57, %p44;
	add.s32 	%r127, %r173, 4;
	add.s64 	%rd32, %rd31, %rd28;
	ld.global.f32 	%f60, [%rd32];
	setp.gt.f32 	%p47, %f60, %f59;
	selp.b32 	%r128, %r127, %r126, %p47;
	selp.f32 	%f61, %f60, %f59, %p47;
	add.s32 	%r129, %r173, 5;
	add.s64 	%rd33, %rd32, %rd28;
	ld.global.f32 	%f62, [%rd33];
	setp.gt.f32 	%p48, %f62, %f61;
	or.pred  	%p49, %p47, %p48;
	selp.b32 	%r130, %r129, %r128, %p48;
	selp.f32 	%f63, %f62, %f61, %p48;
	add.s32 	%r131, %r173, 6;
	add.s64 	%rd34, %rd33, %rd28;
	ld.global.f32 	%f64, [%rd34];
	setp.gt.f32 	%p51, %f64, %f63;
	selp.b32 	%r132, %r131, %r130, %p51;
	selp.f32 	%f65, %f64, %f63, %p51;
	add.s32 	%r133, %r173, 7;
	add.s64 	%rd35, %rd34, %rd28;
	ld.global.f32 	%f66, [%rd35];
	setp.gt.f32 	%p52, %f66, %f65;
	selp.b32 	%r134, %r159, %r181, %p41;
	selp.b32 	%r135, %r159, %r134, %p45;
	selp.b32 	%r136, %r159, %r135, %p49;
	selp.b32 	%r137, %r159, %r136, %p52;
	selp.b32 	%r181, %r159, %r137, %p51;
	selp.b32 	%r182, %r133, %r132, %p52;
	selp.f32 	%f85, %f66, %f65, %p52;
	add.s32 	%r173, %r173, 8;
$L__BB3_9:
	setp.eq.s32 	%p53, %r8, 0;
	@%p53 bra 	$L__BB3_17;
	add.s32 	%r139, %r8, -1;
	setp.lt.u32 	%p54, %r139, 3;
	@%p54 bra 	$L__BB3_12;
	add.s32 	%r140, %r6, %r173;
	mad.lo.s32 	%r141, %r140, %r60, %r16;
	mul.wide.s32 	%rd36, %r141, 4;
	add.s64 	%rd37, %rd1, %rd36;
	ld.global.f32 	%f68, [%rd37];
	setp.gt.f32 	%p55, %f68, %f85;
	selp.b32 	%r142, %r173, %r182, %p55;
	selp.f32 	%f69, %f68, %f85, %p55;
	add.s32 	%r143, %r173, 1;
	add.s64 	%rd39, %rd37, %rd3;
	ld.global.f32 	%f70, [%rd39];
	setp.gt.f32 	%p56, %f70, %f69;
	or.pred  	%p57, %p55, %p56;
	selp.b32 	%r144, %r143, %r142, %p56;
	selp.f32 	%f71, %f70, %f69, %p56;
	add.s32 	%r145, %r173, 2;
	add.s64 	%rd40, %rd39, %rd3;
	ld.global.f32 	%f72, [%rd40];
	setp.gt.f32 	%p59, %f72, %f71;
	selp.b32 	%r146, %r145, %r144, %p59;
	selp.f32 	%f73, %f72, %f71, %p59;
	add.s32 	%r147, %r173, 3;
	add.s64 	%rd41, %rd40, %rd3;
	ld.global.f32 	%f74, [%rd41];
	setp.gt.f32 	%p60, %f74, %f73;
	selp.b32 	%r148, %r159, %r181, %p57;
	selp.b32 	%r149, %r159, %r148, %p60;
	selp.b32 	%r181, %r159, %r149, %p59;
	selp.b32 	%r182, %r147, %r146, %p60;
	selp.f32 	%f85, %f74, %f73, %p60;
	add.s32 	%r173, %r173, 4;
$L__BB3_12:
	setp.eq.s32 	%p61, %r10, 0;
	@%p61 bra 	$L__BB3_17;
	setp.eq.s32 	%p62, %r10, 1;
	add.s32 	%r150, %r6, %r173;
	mad.lo.s32 	%r151, %r150, %r60, %r16;
	mul.wide.s32 	%rd42, %r151, 4;
	add.s64 	%rd2, %rd1, %rd42;
	ld.global.f32 	%f75, [%rd2];
	setp.gt.f32 	%p63, %f75, %f85;
	selp.b32 	%r181, %r159, %r181, %p63;
	selp.b32 	%r182, %r173, %r182, %p63;
	selp.f32 	%f85, %f75, %f85, %p63;
	@%p62 bra 	$L__BB3_17;
	setp.eq.s32 	%p64, %r10, 2;
	add.s32 	%r152, %r173, 1;
	add.s64 	%rd4, %rd2, %rd3;
	ld.global.f32 	%f76, [%rd4];
	setp.gt.f32 	%p65, %f76, %f85;
	selp.b32 	%r181, %r159, %r181, %p65;
	selp.b32 	%r182, %r152, %r182, %p65;
	selp.f32 	%f85, %f76, %f85, %p65;
	@%p64 bra 	$L__BB3_17;
	add.s64 	%rd43, %rd4, %rd3;
	ld.global.f32 	%f14, [%rd43];
	setp.leu.f32 	%p66, %f14, %f85;
	@%p66 bra 	$L__BB3_17;
	add.s32 	%r182, %r173, 2;
	mov.u32 	%r181, %r159;
	mov.f32 	%f85, %f14;
$L__BB3_17:
	add.s32 	%r159, %r159, 1;
	setp.ne.s32 	%p67, %r159, %r57;
	@%p67 bra 	$L__BB3_3;
$L__BB3_18:
	ld.param.u64 	%rd50, [_Z10netPollingPfPiS_iii_param_1];
	div.s32 	%r153, %r60, %r57;
	mad.lo.s32 	%r154, %r153, %r3, %r1;
	mad.lo.s32 	%r155, %r154, %r153, %r2;
	cvta.to.global.u64 	%rd44, %rd6;
	mul.wide.s32 	%rd45, %r155, 4;
	add.s64 	%rd46, %rd44, %rd45;
	st.global.f32 	[%rd46], %f85;
	add.s32 	%r156, %r182, %r4;
	shl.b32 	%r157, %r155, 1;
	cvta.to.global.u64 	%rd47, %rd50;
	mul.wide.s32 	%rd48, %r157, 4;
	add.s64 	%rd49, %rd47, %rd48;
	st.global.u32 	[%rd49], %r156;
	add.s32 	%r158, %r181, %r70;
	st.global.u32 	[%rd49+4], %r158;
$L__BB3_19:
	ret;

}
	// .globl	_Z21MatVecMultFusedAddActPfS_S_S_ii
.visible .entry _Z21MatVecMultFusedAddActPfS_S_S_ii(
	.param .u64 .ptr .align 1 _Z21MatVecMultFusedAddActPfS_S_S_ii_param_0,
	.param .u64 .ptr .align 1 _Z21MatVecMultFusedAddActPfS_S_S_ii_param_1,
	.param .u64 .ptr .align 1 _Z21MatVecMultFusedAddActPfS_S_S_ii_param_2,
	.param .u64 .ptr .align 1 _Z21MatVecMultFusedAddActPfS_S_S_ii_param_3,
	.param .u32 _Z21MatVecMultFusedAddActPfS_S_S_ii_param_4,
	.param .u32 _Z21MatVecMultFusedAddActPfS_S_S_ii_param_5
)
{
	.reg .pred 	%p<12>;
	.reg .b32 	%r<35>;
	.reg .b32 	%f<22>;
	.reg .b64 	%rd<16>;
	.reg .b64 	%fd<3>;
	// demoted variable
	.shared .align 4 .b8 _ZZ21MatVecMultFusedAddActPfS_S_S_iiE1B[4096];
	ld.param.u64 	%rd3, [_Z21MatVecMultFusedAddActPfS_S_S_ii_param_0];
	ld.param.u64 	%rd4, [_Z21MatVecMultFusedAddActPfS_S_S_ii_param_1];
	ld.param.u64 	%rd5, [_Z21MatVecMultFusedAddActPfS_S_S_ii_param_2];
	ld.param.u64 	%rd6, [_Z21MatVecMultFusedAddActPfS_S_S_ii_param_3];
	ld.param.u32 	%r18, [_Z21MatVecMultFusedAddActPfS_S_S_ii_param_4];
	ld.param.u32 	%r19, [_Z21MatVecMultFusedAddActPfS_S_S_ii_param_5];
	mov.u32 	%r1, %tid.x;
	mov.u32 	%r20, %ctaid.x;
	mov.u32 	%r21, %ntid.x;
	mul.lo.s32 	%r22, %r21, %r20;
	add.s32 	%r2, %r22, %r1;
	sub.s32 	%r23, %r19, %r22;
	min.s32 	%r3, %r23, %r21;
	setp.ge.s32 	%p1, %r2, %r18;
	@%p1 bra 	$L__BB4_10;
	min.s32 	%r4, %r18, %r3;
	setp.lt.s32 	%p2, %r19, 1;
	mov.f32 	%f20, 0f00000000;
	@%p2 bra 	$L__BB4_9;
	shl.b32 	%r25, %r1, 2;
	mov.u32 	%r26, _ZZ21MatVecMultFusedAddActPfS_S_S_iiE1B;
	add.s32 	%r5, %r26, %r25;
	cvta.to.global.u64 	%rd1, %rd4;
	cvta.to.global.u64 	%rd2, %rd3;
	mov.f32 	%f20, 0f00000000;
	mov.b32 	%r30, 0;
$L__BB4_3:
	setp.ge.s32 	%p3, %r1, %r4;
	add.s32 	%r7, %r30, %r1;
	setp.ge.s32 	%p4, %r7, %r19;
	mov.f32 	%f18, 0f00000000;
	or.pred  	%p5, %p3, %p4;
	@%p5 bra 	$L__BB4_5;
	mul.wide.s32 	%rd7, %r7, 4;
	add.s64 	%rd8, %rd1, %rd7;
	ld.global.f32 	%f18, [%rd8];
$L__BB4_5:
	setp.lt.s32 	%p6, %r4, 1;
	st.shared.f32 	[%r5], %f18;
	bar.sync 	0;
	@%p6 bra 	$L__BB4_8;
	mad.lo.s32 	%r32, %r18, %r30, %r2;
	mov.b32 	%r34, 0;
	mov.u32 	%r31, %r26;
	mov.u32 	%r33, %r30;
$L__BB4_7:
	mul.wide.s32 	%rd9, %r32, 4;
	add.s64 	%rd10, %rd2, %rd9;
	ld.global.f32 	%f11, [%rd10];
	ld.shared.f32 	%f12, [%r31];
	fma.rn.f32 	%f20, %f11, %f12, %f20;
	add.s32 	%r34, %r34, 1;
	setp.lt.s32 	%p7, %r34, %r4;
	add.s32 	%r33, %r33, 1;
	setp.lt.s32 	%p8, %r33, %r19;
	and.pred  	%p9, %p7, %p8;
	add.s32 	%r32, %r32, %r18;
	add.s32 	%r31, %r31, 4;
	@%p9 bra 	$L__BB4_7;
$L__BB4_8:
	bar.sync 	0;
	add.s32 	%r30, %r30, %r4;
	setp.lt.s32 	%p10, %r30, %r19;
	@%p10 bra 	$L__BB4_3;
$L__BB4_9:
	cvta.to.global.u64 	%rd11, %rd6;
	mul.wide.u32 	%rd12, %r2, 4;
	add.s64 	%rd13, %rd11, %rd12;
	ld.global.f32 	%f13, [%rd13];
	add.f32 	%f14, %f20, %f13;
	setp.lt.f32 	%p11, %f14, 0f00000000;
	cvt.f64.f32 	%fd1, %f14;
	mul.f64 	%fd2, %fd1, 0d3FB999999999999A;
	cvt.rn.f32.f64 	%f15, %fd2;
	selp.f32 	%f16, %f15, %f14, %p11;
	cvta.to.global.u64 	%rd14, %rd5;
	add.s64 	%rd15, %rd14, %rd12;
	st.global.f32 	[%rd15], %f16;
$L__BB4_10:
	ret;

}
	// .globl	_Z12sumReductionPfS_iii
.visible .entry _Z12sumReductionPfS_iii(
	.param .u64 .ptr .align 1 _Z12sumReductionPfS_iii_param_0,
	.param .u64 .ptr .align 1 _Z12sumReductionPfS_iii_param_1,
	.param .u32 _Z12sumReductionPfS_iii_param_2,
	.param .u32 _Z12sumReductionPfS_iii_param_3,
	.param .u32 _Z12sumReductionPfS_iii_param_4
)
{
	.reg .pred 	%p<6>;
	.reg .b32 	%r<38>;
	.reg .b32 	%f<6>;
	.reg .b64 	%rd<9>;
	// demoted variable
	.shared .align 4 .b8 _ZZ12sumReductionPfS_iiiE3l1A[4096];
	ld.param.u64 	%rd2, [_Z12sumReductionPfS_iii_param_0];
	ld.param.u64 	%rd1, [_Z12sumReductionPfS_iii_param_1];
	ld.param.u32 	%r14, [_Z12sumReductionPfS_iii_param_2];
	ld.param.u32 	%r15, [_Z12sumReductionPfS_iii_param_4];
	cvta.to.global.u64 	%rd3, %rd2;
	mov.u32 	%r1, %ctaid.x;
	mov.u32 	%r2, %ntid.x;
	mul.lo.s32 	%r3, %r1, %r2;
	mov.u32 	%r17, %tid.x;
	add.s32 	%r18, %r3, %r17;
	mov.u32 	%r19, %ctaid.y;
	mov.u32 	%r20, %ntid.y;
	mov.u32 	%r21, %tid.y;
	mad.lo.s32 	%r4, %r19, %r20, %r21;
	mad.lo.s32 	%r22, %r14, %r4, %r18;
	mul.wide.s32 	%rd4, %r22, 4;
	add.s64 	%rd5, %rd3, %rd4;
	ld.global.f32 	%f1, [%rd5];
	mul.lo.s32 	%r23, %r21, %r2;
	add.s32 	%r24, %r23, %r17;
	shl.b32 	%r25, %r24, 2;
	mov.u32 	%r26, _ZZ12sumReductionPfS_iiiE3l1A;
	add.s32 	%r27, %r26, %r25;
	st.shared.f32 	[%r27], %f1;
	bar.sync 	0;
	shl.b32 	%r37, %r17, 1;
	or.b32  	%r36, %r37, 1;
	shl.b32 	%r28, %r23, 2;
	add.s32 	%r7, %r26, %r28;
	mov.b32 	%r35, 0;
$L__BB5_1:
	bar.sync 	0;
	setp.lt.u32 	%p1, %r36, %r2;
	add.s32 	%r29, %r36, %r3;
	setp.lt.s32 	%p2, %r29, %r14;
	and.pred  	%p3, %p1, %p2;
	@%p3 bra 	$L__BB5_4;
	setp.ne.s32 	%p5, %r37, 0;
	@%p5 bra 	$L__BB5_5;
	ld.shared.f32 	%f5, [%r7];
	mad.lo.s32 	%r34, %r15, %r4, %r1;
	cvta.to.global.u64 	%rd6, %rd1;
	mul.wide.s32 	%rd7, %r34, 4;
	add.s64 	%rd8, %rd6, %rd7;
	st.global.f32 	[%rd8], %f5;
	bra.uni 	$L__BB5_5;
$L__BB5_4:
	bar.sync 	0;
	shl.b32 	%r30, %r37, 2;
	add.s32 	%r31, %r7, %r30;
	ld.shared.f32 	%f2, [%r31];
	shl.b32 	%r32, %r36, 2;
	add.s32 	%r33, %r7, %r32;
	ld.shared.f32 	%f3, [%r33];
	add.f32 	%f4, %f2, %f3;
	st.shared.f32 	[%r31], %f4;
	shl.b32 	%r37, %r37, 1;
	shl.b32 	%r36, %r36, 1;
	add.s32 	%r35, %r35, 1;
	setp.ne.s32 	%p4, %r35, %r2;
	@%p4 bra 	$L__BB5_1;
$L__BB5_5:
	ret;

}
	// .globl	_Z15convLayGradientPfS_S_S_S_Piiiiiii
.visible .entry _Z15convLayGradientPfS_S_S_S_Piiiiiii(
	.param .u64 .ptr .align 1 _Z15convLayGradientPfS_S_S_S_Piiiiiii_param_0,
	.param .u64 .ptr .align 1 _Z15convLayGradientPfS_S_S_S_Piiiiiii_param_1,
	.param .u64 .ptr .align 1 _Z15convLayGradientPfS_S_S_S_Piiiiiii_param_2,
	.param .u64 .ptr .align 1 _Z15convLayGradientPfS_S_S_S_Piiiiiii_param_3,
	.param .u64 .ptr .align 1 _Z15convLayGradientPfS_S_S_S_Piiiiiii_param_4,
	.param .u64 .ptr .align 1 _Z15convLayGradientPfS_S_S_S_Piiiiiii_param_5,
	.param .u32 _Z15convLayGradientPfS_S_S_S_Piiiiiii_param_6,
	.param .u32 _Z15convLayGradientPfS_S_S_S_Piiiiiii_param_7,
	.param .u32 _Z15convLayGradientPfS_S_S_S_Piiiiiii_param_8,
	.param .u32 _Z15convLayGradientPfS_S_S_S_Piiiiiii_param_9,
	.param .u32 _Z15convLayGradientPfS_S_S_S_Piiiiiii_param_10,
	.param .u32 _Z15convLayGradientPfS_S_S_S_Piiiiiii_param_11
)
{
	.reg .pred 	%p<20>;
	.reg .b32 	%r<78>;
	.reg .b32 	%f<9>;
	.reg .b64 	%rd<33>;
	.reg .b64 	%fd<3>;

	ld.param.u64 	%rd4, [_Z15convLayGradientPfS_S_S_S_Piiiiiii_param_0];
	ld.param.u64 	%rd7, [_Z15convLayGradientPfS_S_S_S_Piiiiiii_param_1];
	ld.param.u64 	%rd5, [_Z15convLayGradientPfS_S_S_S_Piiiiiii_param_2];
	ld.param.u64 	%rd8, [_Z15convLayGradientPfS_S_S_S_Piiiiiii_param_3];
	ld.param.u64 	%rd9, [_Z15convLayGradientPfS_S_S_S_Piiiiiii_param_4];
	ld.param.u64 	%rd6, [_Z15convLayGradientPfS_S_S_S_Piiiiiii_param_5];
	ld.param.u32 	%r15, [_Z15convLayGradientPfS_S_S_S_Piiiiiii_param_7];
	ld.param.u32 	%r16, [_Z15convLayGradientPfS_S_S_S_Piiiiiii_param_8];
	ld.param.u32 	%r19, [_Z15convLayGradientPfS_S_S_S_Piiiiiii_param_9];
	ld.param.u32 	%r17, [_Z15convLayGradientPfS_S_S_S_Piiiiiii_param_10];
	ld.param.u32 	%r18, [_Z15convLayGradientPfS_S_S_S_Piiiiiii_param_11];
	cvta.to.global.u64 	%rd1, %rd8;
	cvta.to.global.u64 	%rd2, %rd9;
	cvta.to.global.u64 	%rd3, %rd7;
	mov.u32 	%r20, %ctaid.x;
	mov.u32 	%r21, %ntid.x;
	mov.u32 	%r22, %tid.x;
	mad.lo.s32 	%r1, %r20, %r21, %r22;
	mov.u32 	%r23, %ctaid.y;
	mov.u32 	%r24, %ntid.y;
	mov.u32 	%r25, %tid.y;
	mad.lo.s32 	%r2, %r23, %r24, %r25;
	mov.u32 	%r26, %ctaid.z;
	mov.u32 	%r27, %ntid.z;
	mov.u32 	%r28, %tid.z;
	mad.lo.s32 	%r3, %r26, %r27, %r28;
	mul.lo.s32 	%r4, %r19, %r19;
	setp.ge.s32 	%p1, %r1, %r4;
	@%p1 bra 	$L__BB6_13;
	mul.lo.s32 	%r5, %r15, %r15;
	mul.lo.s32 	%r6, %r16, %r16;
	add.s32 	%r29, %r6, %r5;
	setp.gt.u32 	%p2, %r2, %r29;
	mul.lo.s32 	%r30, %r18, %r17;
	setp.ge.s32 	%p3, %r3, %r30;
	or.pred  	%p4, %p2, %p3;
	@%p4 bra 	$L__BB6_13;
	div.s32 	%r7, %r3, %r18;
	mul.lo.s32 	%r31, %r7, %r18;
	sub.s32 	%r8, %r3, %r31;
	shl.b32 	%r32, %r1, 1;
	mul.lo.s32 	%r33, %r7, %r4;
	shl.b32 	%r34, %r33, 1;
	add.s32 	%r35, %r32, %r34;
	cvta.to.global.u64 	%rd10, %rd6;
	mul.wide.s32 	%rd11, %r35, 4;
	add.s64 	%rd12, %rd10, %rd11;
	ld.global.u32 	%r9, [%rd12];
	ld.global.u32 	%r10, [%rd12+4];
	add.s32 	%r11, %r33, %r1;
	cvta.to.global.u64 	%rd13, %rd5;
	mul.wide.s32 	%rd14, %r11, 4;
	add.s64 	%rd15, %rd13, %rd14;
	ld.global.f32 	%f2, [%rd15];
	mad.lo.s32 	%r36, %r18, %r6, %r11;
	mul.wide.s32 	%rd16, %r36, 4;
	add.s64 	%rd17, %rd3, %rd16;
	ld.global.f32 	%f3, [%rd17];
	setp.lt.f32 	%p5, %f3, 0f00000000;
	cvt.f64.f32 	%fd1, %f2;
	mul.f64 	%fd2, %fd1, 0d3FB999999999999A;
	cvt.rn.f32.f64 	%f4, %fd2;
	selp.f32 	%f1, %f4, %f2, %p5;
	setp.ge.u32 	%p6, %r2, %r6;
	@%p6 bra 	$L__BB6_6;
	div.s32 	%r62, %r2, %r16;
	mul.lo.s32 	%r64, %r62, %r16;
	sub.s32 	%r65, %r2, %r64;
	setp.ge.s32 	%p13, %r62, %r9;
	setp.ge.s32 	%p14, %r65, %r10;
	and.pred  	%p15, %p13, %p14;
	sub.s32 	%r12, %r62, %r9;
	setp.lt.s32 	%p16, %r12, %r15;
	and.pred  	%p17, %p15, %p16;
	sub.s32 	%r13, %r65, %r10;
	setp.lt.s32 	%p18, %r13, %r15;
	and.pred  	%p19, %p17, %p18;
	@%p19 bra 	$L__BB6_5;
	mad.lo.s32 	%r74, %r8, %r6, %r2;
	mul.lo.s32 	%r75, %r4, %r17;
	mad.lo.s32 	%r76, %r75, %r74, %r11;
	mul.wide.s32 	%rd31, %r76, 4;
	add.s64 	%rd32, %rd1, %rd31;
	mov.b32 	%r77, 0;
	st.global.u32 	[%rd32], %r77;
	bra.uni 	$L__BB6_13;
$L__BB6_5:
	mul.lo.s32 	%r66, %r18, %r5;
	mad.lo.s32 	%r67, %r7, %r66, %r7;
	mad.lo.s32 	%r68, %r8, %r5, %r67;
	mad.lo.s32 	%r69, %r12, %r15, %r68;
	add.s32 	%r70, %r69, %r13;
	cvta.to.global.u64 	%rd26, %rd4;
	mul.wide.s32 	%rd27, %r70, 4;
	add.s64 	%rd28, %rd26, %rd27;
	ld.global.f32 	%f7, [%rd28];
	mul.f32 	%f8, %f1, %f7;
	mad.lo.s32 	%r71, %r8, %r6, %r2;
	mul.lo.s32 	%r72, %r4, %r17;
	mad.lo.s32 	%r73, %r72, %r71, %r11;
	mul.wide.s32 	%rd29, %r73, 4;
	add.s64 	%rd30, %rd1, %rd29;
	st.global.f32 	[%rd30], %f8;
	bra.uni 	$L__BB6_13;
$L__BB6_6:
	sub.s32 	%r14, %r2, %r6;
	setp.gt.u32 	%p7, %r14, %r5;
	@%p7 bra 	$L__BB6_13;
	setp.ne.s32 	%p8, %r14, %r5;
	@%p8 bra 	$L__BB6_10;
	setp.ne.s32 	%p12, %r8, 0;
	@%p12 bra 	$L__BB6_13;
	mul.lo.s32 	%r58, %r18, %r5;
	mad.lo.s32 	%r59, %r7, %r58, %r7;
	add.s32 	%r60, %r59, %r58;
	mad.lo.s32 	%r61, %r60, %r4, %r1;
	mul.wide.s32 	%rd24, %r61, 4;
	add.s64 	%rd25, %rd2, %rd24;
	st.global.f32 	[%rd25], %f1;
	bra.uni 	$L__BB6_13;
$L__BB6_10:
	or.b32  	%r37, %r9, %r10;
	setp.gt.s32 	%p9, %r37, -1;
	sub.s32 	%r38, %r16, %r15;
	max.s32 	%r39, %r9, %r10;
	setp.le.s32 	%p10, %r39, %r38;
	and.pred  	%p11, %p10, %p9;
	@%p11 bra 	$L__BB6_12;
	mul.lo.s32 	%r52, %r18, %r5;
	mad.lo.s32 	%r53, %r7, %r52, %r7;
	add.s32 	%r54, %r53, %r14;
	mad.lo.s32 	%r55, %r8, %r5, %r54;
	mad.lo.s32 	%r56, %r55, %r4, %r1;
	mul.wide.s32 	%rd22, %r56, 4;
	add.s64 	%rd23, %rd2, %rd22;
	mov.b32 	%r57, 0;
	st.global.u32 	[%rd23], %r57;
	bra.uni 	$L__BB6_13;
$L__BB6_12:
	div.s32 	%r40, %r14, %r15;
	mul.lo.s32 	%r41, %r40, %r15;
	sub.s32 	%r42, %r14, %r41;
	add.s32 	%r43, %r42, %r10;
	mad.lo.s32 	%r44, %r8, %r16, %r9;
	add.s32 	%r45, %r44, %r40;
	mad.lo.s32 	%r46, %r45, %r16, %r43;
	mul.wide.s32 	%rd18, %r46, 4;
	add.s64 	%rd19, %rd3, %rd18;
	ld.global.f32 	%f5, [%rd19];
	mul.f32 	%f6, %f1, %f5;
	mul.lo.s32 	%r47, %r18, %r5;
	mad.lo.s32 	%r48, %r7, %r47, %r7;
	add.s32 	%r49, %r48, %r14;
	mad.lo.s32 	%r50, %r8, %r5, %r49;
	mad.lo.s32 	%r51, %r50, %r4, %r1;
	mul.wide.s32 	%rd20, %r51, 4;
	add.s64 	%rd21, %rd2, %rd20;
	st.global.f32 	[%rd21], %f6;
$L__BB6_13:
	ret;

}
	// .globl	_Z11cErrorSetupPfiS_i
.visible .entry _Z11cErrorSetupPfiS_i(
	.param .u64 .ptr .align 1 _Z11cErrorSetupPfiS_i_param_0,
	.param .u32 _Z11cErrorSetupPfiS_i_param_1,
	.param .u64 .ptr .align 1 _Z11cErrorSetupPfiS_i_param_2,
	.param .u32 _Z11cErrorSetupPfiS_i_param_3
)
{
	.reg .pred 	%p<3>;
	.reg .b32 	%r<7>;
	.reg .b32 	%f<4>;
	.reg .b64 	%rd<10>;

	ld.param.u64 	%rd2, [_Z11cErrorSetupPfiS_i_param_0];
	ld.param.u32 	%r2, [_Z11cErrorSetupPfiS_i_param_1];
	ld.param.u64 	%rd3, [_Z11cErrorSetupPfiS_i_param_2];
	ld.param.u32 	%r3, [_Z11cErrorSetupPfiS_i_param_3];
	cvta.to.global.u64 	%rd1, %rd3;
	mov.u32 	%r4, %ctaid.x;
	mov.u32 	%r5, %ntid.x;
	mov.u32 	%r6, %tid.x;
	mad.lo.s32 	%r1, %r4, %r5, %r6;
	setp.ge.s32 	%p1, %r1, %r3;
	@%p1 bra 	$L__BB7_3;
	cvta.to.global.u64 	%rd4, %rd2;
	mul.wide.s32 	%rd5, %r1, 4;
	add.s64 	%rd6, %rd4, %rd5;
	ld.global.f32 	%f1, [%rd6];
	add.s64 	%rd7, %rd1, %rd5;
	st.global.f32 	[%rd7], %f1;
	setp.ne.s32 	%p2, %r1, %r2;
	@%p2 bra 	$L__BB7_3;
	mul.wide.s32 	%rd8, %r2, 4;
	add.s64 	%rd9, %rd1, %rd8;
	ld.global.f32 	%f2, [%rd9];
	add.f32 	%f3, %f2, 0fBF800000;
	st.global.f32 	[%rd9], %f3;
$L__BB7_3:
	ret;

}
	// .globl	_Z22fflGradientComputationPfS_S_S_S_ii
.visible .entry _Z22fflGradientComputationPfS_S_S_S_ii(
	.param .u64 .ptr .align 1 _Z22fflGradientComputationPfS_S_S_S_ii_param_0,
	.param .u64 .ptr .align 1 _Z22fflGradientComputationPfS_S_S_S_ii_param_1,
	.param .u64 .ptr .align 1 _Z22fflGradientComputationPfS_S_S_S_ii_param_2,
	.param .u64 .ptr .align 1 _Z22fflGradientComputationPfS_S_S_S_ii_param_3,
	.param .u64 .ptr .align 1 _Z22fflGradientComputationPfS_S_S_S_ii_param_4,
	.param .u32 _Z22fflGradientComputationPfS_S_S_S_ii_param_5,
	.param .u32 _Z22fflGradientComputationPfS_S_S_S_ii_param_6
)
{
	.reg .pred 	%p<6>;
	.reg .b32 	%r<16>;
	.reg .b32 	%f<9>;
	.reg .b64 	%rd<23>;
	.reg .b64 	%fd<3>;

	ld.param.u64 	%rd3, [_Z22fflGradientComputationPfS_S_S_S_ii_param_0];
	ld.param.u64 	%rd6, [_Z22fflGradientComputationPfS_S_S_S_ii_param_1];
	ld.param.u64 	%rd4, [_Z22fflGradientComputationPfS_S_S_S_ii_param_2];
	ld.param.u64 	%rd5, [_Z22fflGradientComputationPfS_S_S_S_ii_param_3];
	ld.param.u64 	%rd7, [_Z22fflGradientComputationPfS_S_S_S_ii_param_4];
	ld.param.u32 	%r5, [_Z22fflGradientComputationPfS_S_S_S_ii_param_5];
	ld.param.u32 	%r4, [_Z22fflGradientComputationPfS_S_S_S_ii_param_6];
	cvta.to.global.u64 	%rd1, %rd7;
	cvta.to.global.u64 	%rd2, %rd6;
	mov.u32 	%r6, %ctaid.x;
	mov.u32 	%r7, %ntid.x;
	mov.u32 	%r8, %tid.x;
	mad.lo.s32 	%r1, %r6, %r7, %r8;
	mov.u32 	%r9, %ctaid.y;
	mov.u32 	%r10, %ntid.y;
	mov.u32 	%r11, %tid.y;
	mad.lo.s32 	%r12, %r9, %r10, %r11;
	setp.ge.s32 	%p1, %r1, %r4;
	setp.gt.s32 	%p2, %r12, %r5;
	or.pred  	%p3, %p1, %p2;
	@%p3 bra 	$L__BB8_4;
	cvta.to.global.u64 	%rd8, %rd4;
	mul.wide.s32 	%rd9, %r1, 4;
	add.s64 	%rd10, %rd8, %rd9;
	ld.global.f32 	%f2, [%rd10];
	add.s32 	%r13, %r5, %r1;
	mul.wide.s32 	%rd11, %r13, 4;
	add.s64 	%rd12, %rd2, %rd11;
	ld.global.f32 	%f3, [%rd12];
	setp.lt.f32 	%p4, %f3, 0f00000000;
	cvt.f64.f32 	%fd1, %f2;
	mul.f64 	%fd2, %fd1, 0d3FB999999999999A;
	cvt.rn.f32.f64 	%f4, %fd2;
	selp.f32 	%f1, %f4, %f2, %p4;
	setp.ge.u32 	%p5, %r12, %r5;
	@%p5 bra 	$L__BB8_3;
	mad.lo.s32 	%r15, %r4, %r12, %r1;
	cvta.to.global.u64 	%rd15, %rd3;
	mul.wide.s32 	%rd16, %r15, 4;
	add.s64 	%rd17, %rd15, %rd16;
	ld.global.f32 	%f5, [%rd17];
	mul.f32 	%f6, %f1, %f5;
	cvta.to.global.u64 	%rd18, %rd5;
	add.s64 	%rd19, %rd18, %rd16;
	st.global.f32 	[%rd19], %f6;
	mul.wide.u32 	%rd20, %r12, 4;
	add.s64 	%rd21, %rd2, %rd20;
	ld.global.f32 	%f7, [%rd21];
	mul.f32 	%f8, %f1, %f7;
	add.s64 	%rd22, %rd1, %rd16;
	st.global.f32 	[%rd22], %f8;
	bra.uni 	$L__BB8_4;
$L__BB8_3:
	mad.lo.s32 	%r14, %r4, %r5, %r1;
	mul.wide.s32 	%rd13, %r14, 4;
	add.s64 	%rd14, %rd1, %rd13;
	st.global.f32 	[%rd14], %f1;
$L__BB8_4:
	ret;

}
	// .globl	_Z10expSoftMaxPfS_fi
.visible .entry _Z10expSoftMaxPfS_fi(
	.param .u64 .ptr .align 1 _Z10expSoftMaxPfS_fi_param_0,
	.param .u64 .ptr .align 1 _Z10expSoftMaxPfS_fi_param_1,
	.param .f32 _Z10expSoftMaxPfS_fi_param_2,
	.param .u32 _Z10expSoftMaxPfS_fi_param_3
)
{
	.reg .pred 	%p<2>;
	.reg .b32 	%r<8>;
	.reg .b32 	%f<16>;
	.reg .b64 	%rd<8>;

	ld.param.u64 	%rd1, [_Z10expSoftMaxPfS_fi_param_0];
	ld.param.u64 	%rd2, [_Z10expSoftMaxPfS_fi_param_1];
	ld.param.f32 	%f1, [_Z10expSoftMaxPfS_fi_param_2];
	ld.param.u32 	%r2, [_Z10expSoftMaxPfS_fi_param_3];
	mov.u32 	%r3, %ctaid.x;
	mov.u32 	%r4, %ntid.x;
	mov.u32 	%r5, %tid.x;
	mad.lo.s32 	%r1, %r3, %r4, %r5;
	setp.ge.s32 	%p1, %r1, %r2;
	@%p1 bra 	$L__BB9_2;
	cvta.to.global.u64 	%rd3, %rd1;
	cvta.to.global.u64 	%rd4, %rd2;
	mul.wide.s32 	%rd5, %r1, 4;
	add.s64 	%rd6, %rd3, %rd5;
	ld.global.f32 	%f2, [%rd6];
	sub.f32 	%f3, %f2, %f1;
	fma.rn.f32 	%f4, %f3, 0f3BBB989D, 0f3F000000;
	cvt.sat.f32.f32 	%f5, %f4;
	mov.f32 	%f6, 0f4B400001;
	mov.f32 	%f7, 0f437C0000;
	fma.rm.f32 	%f8, %f5, %f7, %f6;
	add.f32 	%f9, %f8, 0fCB40007F;
	neg.f32 	%f10, %f9;
	fma.rn.f32 	%f11, %f3, 0f3FB8AA3B, %f10;
	fma.rn.f32 	%f12, %f3, 0f32A57060, %f11;
	mov.b32 	%r6, %f8;
	shl.b32 	%r7, %r6, 23;
	mov.b32 	%f13, %r7;
	ex2.approx.ftz.f32 	%f14, %f12;
	mul.f32 	%f15, %f14, %f13;
	add.s64 	%rd7, %rd4, %rd5;
	st.global.f32 	[%rd7], %f15;
$L__BB9_2:
	ret;

}
	// .globl	_Z12finalSoftmaxPfS_fi
.visible .entry _Z12finalSoftmaxPfS_fi(
	.param .u64 .ptr .align 1 _Z12finalSoftmaxPfS_fi_param_0,
	.param .u64 .ptr .align 1 _Z12finalSoftmaxPfS_fi_param_1,
	.param .f32 _Z12finalSoftmaxPfS_fi_param_2,
	.param .u32 _Z12finalSoftmaxPfS_fi_param_3
)
{
	.reg .pred 	%p<2>;
	.reg .b32 	%r<6>;
	.reg .b32 	%f<4>;
	.reg .b64 	%rd<8>;

	ld.param.u64 	%rd1, [_Z12finalSoftmaxPfS_fi_param_0];
	ld.param.u64 	%rd2, [_Z12finalSoftmaxPfS_fi_param_1];
	ld.param.f32 	%f1, [_Z12finalSoftmaxPfS_fi_param_2];
	ld.param.u32 	%r2, [_Z12finalSoftmaxPfS_fi_param_3];
	mov.u32 	%r3, %ctaid.x;
	mov.u32 	%r4, %ntid.x;
	mov.u32 	%r5, %tid.x;
	mad.lo.s32 	%r1, %r3, %r4, %r5;
	setp.ge.s32 	%p1, %r1, %r2;
	@%p1 bra 	$L__BB10_2;
	cvta.to.global.u64 	%rd3, %rd1;
	cvta.to.global.u64 	%rd4, %rd2;
	mul.wide.s32 	%rd5, %r1, 4;
	add.s64 	%rd6, %rd3, %rd5;
	ld.global.f32 	%f2, [%rd6];
	div.rn.f32 	%f3, %f2, %f1;
	add.s64 	%rd7, %rd4, %rd5;
	st.global.f32 	[%rd7], %f3;
$L__BB10_2:
	ret;

}
	// .globl	_Z11initiateToCPffi
.visible .entry _Z11initiateToCPffi(
	.param .u64 .ptr .align 1 _Z11initiateToCPffi_param_0,
	.param .f32 _Z11initiateToCPffi_param_1,
	.param .u32 _Z11initiateToCPffi_param_2
)
{
	.reg .pred 	%p<2>;
	.reg .b32 	%r<6>;
	.reg .b32 	%f<2>;
	.reg .b64 	%rd<5>;

	ld.param.u64 	%rd1, [_Z11initiateToCPffi_param_0];
	ld.param.f32 	%f1, [_Z11initiateToCPffi_param_1];
	ld.param.u32 	%r2, [_Z11initiateToCPffi_param_2];
	mov.u32 	%r3, %ctaid.x;
	mov.u32 	%r4, %ntid.x;
	mov.u32 	%r5, %tid.x;
	mad.lo.s32 	%r1, %r3, %r4, %r5;
	setp.ge.s32 	%p1, %r1, %r2;
	@%p1 bra 	$L__BB11_2;
	cvta.to.global.u64 	%rd2, %rd1;
	mul.wide.s32 	%rd3, %r1, 4;
	add.s64 	%rd4, %rd2, %rd3;
	st.global.f32 	[%rd4], %f1;
$L__BB11_2:
	ret;

}
	// .globl	_Z9applyAdamPfS_S_ii
.visible .entry _Z9applyAdamPfS_S_ii(
	.param .u64 .ptr .align 1 _Z9applyAdamPfS_S_ii_param_0,
	.param .u64 .ptr .align 1 _Z9applyAdamPfS_S_ii_param_1,
	.param .u64 .ptr .align 1 _Z9applyAdamPfS_S_ii_param_2,
	.param .u32 _Z9applyAdamPfS_S_ii_param_3,
	.param .u32 _Z9applyAdamPfS_S_ii_param_4
)
{
	.reg .pred 	%p<6>;
	.reg .b32 	%r<13>;
	.reg .b32 	%f<13>;
	.reg .b64 	%rd<14>;
	.reg .b64 	%fd<35>;

	ld.param.u64 	%rd1, [_Z9applyAdamPfS_S_ii_param_0];
	ld.param.u64 	%rd2, [_Z9applyAdamPfS_S_ii_param_1];
	ld.param.u64 	%rd3, [_Z9applyAdamPfS_S_ii_param_2];
	ld.param.u32 	%r3, [_Z9applyAdamPfS_S_ii_param_3];
	ld.param.u32 	%r2, [_Z9applyAdamPfS_S_ii_param_4];
	mov.u32 	%r4, %ctaid.x;
	mov.u32 	%r5, %ntid.x;
	mov.u32 	%r6, %tid.x;
	mad.lo.s32 	%r1, %r4, %r5, %r6;
	setp.ge.s32 	%p1, %r1, %r3;
	@%p1 bra 	$L__BB12_2;
	cvta.to.global.u64 	%rd4, %rd3;
	cvta.to.global.u64 	%rd5, %rd1;
	cvta.to.global.u64 	%rd6, %rd2;
	mul.wide.s32 	%rd7, %r1, 4;
	add.s64 	%rd8, %rd4, %rd7;
	ld.global.f32 	%f1, [%rd8];
	cvt.f64.f32 	%fd1, %f1;
	add.s64 	%rd9, %rd5, %rd7;
	ld.global.f32 	%f2, [%rd9];
	cvt.f64.f32 	%fd2, %f2;
	mul.f64 	%fd3, %fd2, 0d3FB9999999999998;
	fma.rn.f64 	%fd4, %fd1, 0d3FECCCCCCCCCCCCD, %fd3;
	cvt.rn.f32.f64 	%f3, %fd4;
	st.global.f32 	[%rd8], %f3;
	add.s64 	%rd10, %rd6, %rd7;
	ld.global.f32 	%f4, [%rd10];
	cvt.f64.f32 	%fd5, %f4;
	ld.global.f32 	%f5, [%rd9];
	mul.f32 	%f6, %f5, %f5;
	cvt.f64.f32 	%fd6, %f6;
	mul.f64 	%fd7, %fd6, 0d3F847AE147AE1480;
	fma.rn.f64 	%fd8, %fd5, 0d3FEFAE147AE147AE, %fd7;
	cvt.rn.f32.f64 	%f7, %fd8;
	st.global.f32 	[%rd10], %f7;
	ld.global.f32 	%f8, [%rd8];
	cvt.f64.f32 	%fd9, %f8;
	cvt.rn.f64.s32 	%fd10, %r2;
	mov.f64 	%fd11, 0d3FECCCCCCCCCCCCD;
	{
	.reg .b32 %temp; 
	mov.b64 	{%temp, %r7}, %fd11;
	}
	{
	.reg .b32 %temp; 
	mov.b64 	{%temp, %r8}, %fd10;
	}
	shr.u32 	%r9, %r8, 20;
	and.b32  	%r10, %r9, 2047;
	add.s32 	%r11, %r10, -1012;
	mov.b64 	%rd11, %fd10;
	shl.b64 	%rd12, %rd11, %r11;
	setp.eq.s64 	%p2, %rd12, -9223372036854775808;
	{ // callseq 0, 0
	.param .b64 param0;
	st.param.f64 	[param0], 0d3FECCCCCCCCCCCCD;
	.param .b64 param1;
	st.param.f64 	[param1], %fd10;
	.param .b64 retval0;
	call.uni (retval0), 
	__internal_accurate_pow, 
	(
	param0, 
	param1
	);
	ld.param.f64 	%fd12, [retval0];
	} // callseq 0
	setp.lt.s32 	%p3, %r7, 0;
	neg.f64 	%fd14, %fd12;
	selp.f64 	%fd15, %fd14, %fd12, %p2;
	selp.f64 	%fd16, %fd15, %fd12, %p3;
	setp.eq.s32 	%p4, %r2, 0;
	mov.f64 	%fd17, 0d3FF0000000000000;
	sub.f64 	%fd18, %fd17, %fd16;
	selp.f64 	%fd19, 0d0000000000000000, %fd18, %p4;
	div.rn.f64 	%fd20, %fd9, %fd19;
	cvt.rn.f32.f64 	%f9, %fd20;
	cvt.f64.f32 	%fd21, %f7;
	mov.f64 	%fd22, 0d3FEFAE147AE147AE;
	{
	.reg .b32 %temp; 
	mov.b64 	{%temp, %r12}, %fd22;
	}
	{ // callseq 1, 0
	.param .b64 param0;
	st.param.f64 	[param0], 0d3FEFAE147AE147AE;
	.param .b64 param1;
	st.param.f64 	[param1], %fd10;
	.param .b64 retval0;
	call.uni (retval0), 
	__internal_accurate_pow, 
	(
	param0, 
	param1
	);
	ld.param.f64 	%fd23, [retval0];
	} // callseq 1
	setp.lt.s32 	%p5, %r12, 0;
	neg.f64 	%fd25, %fd23;
	selp.f64 	%fd26, %fd25, %fd23, %p2;
	selp.f64 	%fd27, %fd26, %fd23, %p5;
	sub.f64 	%fd28, %fd17, %fd27;
	selp.f64 	%fd29, 0d0000000000000000, %fd28, %p4;
	div.rn.f64 	%fd30, %fd21, %fd29;
	cvt.rn.f32.f64 	%f10, %fd30;
	cvt.f64.f32 	%fd31, %f9;
	sqrt.rn.f32 	%f11, %f10;
	cvt.f64.f32 	%fd32, %f11;
	add.f64 	%fd33, %fd32, 0d3E45798EE2308C3A;
	div.rn.f64 	%fd34, %fd31, %fd33;
	cvt.rn.f32.f64 	%f12, %fd34;
	st.global.f32 	[%rd9], %f12;
$L__BB12_2:
	ret;

}
.func  (.param .b64 func_retval0) __internal_accurate_pow(
	.param .b64 __internal_accurate_pow_param_0,
	.param .b64 __internal_accurate_pow_param_1
)
{
	.reg .pred 	%p<8>;
	.reg .b32 	%r<49>;
	.reg .b32 	%f<3>;
	.reg .b64 	%fd<109>;

	ld.param.f64 	%fd10, [__internal_accurate_pow_param_0];
	ld.param.f64 	%fd11, [__internal_accurate_pow_param_1];
	{
	.reg .b32 %temp; 
	mov.b64 	{%temp, %r46}, %fd10;
	}
	{
	.reg .b32 %temp; 
	mov.b64 	{%r45, %temp}, %fd10;
	}
	shr.u32 	%r47, %r46, 20;
	setp.gt.u32 	%p1, %r46, 1048575;
	@%p1 bra 	$L__BB13_2;
	mul.f64 	%fd12, %fd10, 0d4350000000000000;
	{
	.reg .b32 %temp; 
	mov.b64 	{%temp, %r46}, %fd12;
	}
	{
	.reg .b32 %temp; 
	mov.b64 	{%r45, %temp}, %fd12;
	}
	shr.u32 	%r16, %r46, 20;
	add.s32 	%r47, %r16, -54;
$L__BB13_2:
	add.s32 	%r48, %r47, -1023;
	and.b32  	%r17, %r46, -2146435073;
	or.b32  	%r18, %r17, 1072693248;
	mov.b64 	%fd107, {%r45, %r18};
	setp.lt.u32 	%p2, %r18, 1073127583;
	@%p2 bra 	$L__BB13_4;
	{
	.reg .b32 %temp; 
	mov.b64 	{%r19, %temp}, %fd107;
	}
	{
	.reg .b32 %temp; 
	mov.b64 	{%temp, %r20}, %fd107;
	}
	add.s32 	%r21, %r20, -1048576;
	mov.b64 	%fd107, {%r19, %r21};
	add.s32 	%r48, %r47, -1022;
$L__BB13_4:
	add.f64 	%fd13, %fd107, 0dBFF0000000000000;
	add.f64 	%fd14, %fd107, 0d3FF0000000000000;
	rcp.approx.ftz.f64 	%fd15, %fd14;
	neg.f64 	%fd16, %fd14;
	fma.rn.f64 	%fd17, %fd16, %fd15, 0d3FF0000000000000;
	fma.rn.f64 	%fd18, %fd17, %fd17, %fd17;
	fma.rn.f64 	%fd19, %fd18, %fd15, %fd15;
	mul.f64 	%fd20, %fd13, %fd19;
	fma.rn.f64 	%fd21, %fd13, %fd19, %fd20;
	mul.f64 	%fd22, %fd21, %fd21;
	fma.rn.f64 	%fd23, %fd22, 0d3EB0F5FF7D2CAFE2, 0d3ED0F5D241AD3B5A;
	fma.rn.f64 	%fd24, %fd23, %fd22, 0d3EF3B20A75488A3F;
	fma.rn.f64 	%fd25, %fd24, %fd22, 0d3F1745CDE4FAECD5;
	fma.rn.f64 	%fd26, %fd25, %fd22, 0d3F3C71C7258A578B;
	fma.rn.f64 	%fd27, %fd26, %fd22, 0d3F6249249242B910;
	fma.rn.f64 	%fd28, %fd27, %fd22, 0d3F89999999999DFB;
	sub.f64 	%fd29, %fd13, %fd21;
	add.f64 	%fd30, %fd29, %fd29;
	neg.f64 	%fd31, %fd21;
	fma.rn.f64 	%fd32, %fd31, %fd13, %fd30;
	mul.f64 	%fd33, %fd19, %fd32;
	fma.rn.f64 	%fd34, %fd22, %fd28, 0d3FB5555555555555;
	mov.f64 	%fd35, 0d3FB5555555555555;
	sub.f64 	%fd36, %fd35, %fd34;
	fma.rn.f64 	%fd37, %fd22, %fd28, %fd36;
	add.f64 	%fd38, %fd37, 0dBC46A4CB00B9E7B0;
	add.f64 	%fd39, %fd34, %fd38;
	sub.f64 	%fd40, %fd34, %fd39;
	add.f64 	%fd41, %fd38, %fd40;
	mul.rn.f64 	%fd42, %fd21, %fd21;
	neg.f64 	%fd43, %fd42;
	fma.rn.f64 	%fd44, %fd21, %fd21, %fd43;
	{
	.reg .b32 %temp; 
	mov.b64 	{%r22, %temp}, %fd33;
	}
	{
	.reg .b32 %temp; 
	mov.b64 	{%temp, %r23}, %fd33;
	}
	add.s32 	%r24, %r23, 1048576;
	mov.b64 	%fd45, {%r22, %r24};
	fma.rn.f64 	%fd46, %fd21, %fd45, %fd44;
	mul.rn.f64 	%fd47, %fd42, %fd21;
	neg.f64 	%fd48, %fd47;
	fma.rn.f64 	%fd49, %fd42, %fd21, %fd48;
	fma.rn.f64 	%fd50, %fd42, %fd33, %fd49;
	fma.rn.f64 	%fd51, %fd46, %fd21, %fd50;
	mul.rn.f64 	%fd52, %fd39, %fd47;
	neg.f64 	%fd53, %fd52;
	fma.rn.f64 	%fd54, %fd39, %fd47, %fd53;
	fma.rn.f64 	%fd55, %fd39, %fd51, %fd54;
	fma.rn.f64 	%fd56, %fd41, %fd47, %fd55;
	add.f64 	%fd57, %fd52, %fd56;
	sub.f64 	%fd58, %fd52, %fd57;
	add.f64 	%fd59, %fd56, %fd58;
	add.f64 	%fd60, %fd21, %fd57;
	sub.f64 	%fd61, %fd21, %fd60;
	add.f64 	%fd62, %fd57, %fd61;
	add.f64 	%fd63, %fd59, %fd62;
	add.f64 	%fd64, %fd33, %fd63;
	add.f64 	%fd65, %fd60, %fd64;
	sub.f64 	%fd66, %fd60, %fd65;
	add.f64 	%fd67, %fd64, %fd66;
	xor.b32  	%r25, %r48, -2147483648;
	mov.b32 	%r26, 1127219200;
	mov.b64 	%fd68, {%r25, %r26};
	mov.b32 	%r27, -2147483648;
	mov.b64 	%fd69, {%r27, %r26};
	sub.f64 	%fd70, %fd68, %fd69;
	fma.rn.f64 	%fd71, %fd70, 0d3FE62E42FEFA39EF, %fd65;
	fma.rn.f64 	%fd72, %fd70, 0dBFE62E42FEFA39EF, %fd71;
	sub.f64 	%fd73, %fd72, %fd65;
	sub.f64 	%fd74, %fd67, %fd73;
	fma.rn.f64 	%fd75, %fd70, 0d3C7ABC9E3B39803F, %fd74;
	add.f64 	%fd76, %fd71, %fd75;
	sub.f64 	%fd77, %fd71, %fd76;
	add.f64 	%fd78, %fd75, %fd77;
	{
	.reg .b32 %temp; 
	mov.b64 	{%temp, %r28}, %fd11;
	}
	{
	.reg .b32 %temp; 
	mov.b64 	{%r29, %temp}, %fd11;
	}
	shl.b32 	%r30, %r28, 1;
	setp.gt.u32 	%p3, %r30, -33554433;
	and.b32  	%r31, %r28, -15728641;
	selp.b32 	%r32, %r31, %r28, %p3;
	mov.b64 	%fd79, {%r29, %r32};
	mul.rn.f64 	%fd80, %fd76, %fd79;
	neg.f64 	%fd81, %fd80;
	fma.rn.f64 	%fd82, %fd76, %fd79, %fd81;
	fma.rn.f64 	%fd83, %fd78, %fd79, %fd82;
	add.f64 	%fd4, %fd80, %fd83;
	sub.f64 	%fd84, %fd80, %fd4;
	add.f64 	%fd5, %fd83, %fd84;
	fma.rn.f64 	%fd85, %fd4, 0d3FF71547652B82FE, 0d4338000000000000;
	{
	.reg .b32 %temp; 
	mov.b64 	{%r13, %temp}, %fd85;
	}
	mov.f64 	%fd86, 0dC338000000000000;
	add.rn.f64 	%fd87, %fd85, %fd86;
	fma.rn.f64 	%fd88, %fd87, 0dBFE62E42FEFA39EF, %fd4;
	fma.rn.f64 	%fd89, %fd87, 0dBC7ABC9E3B39803F, %fd88;
	fma.rn.f64 	%fd90, %fd89, 0d3E5ADE1569CE2BDF, 0d3E928AF3FCA213EA;
	fma.rn.f64 	%fd91, %fd90, %fd89, 0d3EC71DEE62401315;
	fma.rn.f64 	%fd92, %fd91, %fd89, 0d3EFA01997C89EB71;
	fma.rn.f64 	%fd93, %fd92, %fd89, 0d3F2A01A014761F65;
	fma.rn.f64 	%fd94, %fd93, %fd89, 0d3F56C16C1852B7AF;
	fma.rn.f64 	%fd95, %fd94, %fd89, 0d3F81111111122322;
	fma.rn.f64 	%fd96, %fd95, %fd89, 0d3FA55555555502A1;
	fma.rn.f64 	%fd97, %fd96, %fd89, 0d3FC5555555555511;
	fma.rn.f64 	%fd98, %fd97, %fd89, 0d3FE000000000000B;
	fma.rn.f64 	%fd99, %fd98, %fd89, 0d3FF0000000000000;
	fma.rn.f64 	%fd100, %fd99, %fd89, 0d3FF0000000000000;
	{
	.reg .b32 %temp; 
	mov.b64 	{%r14, %temp}, %fd100;
	}
	{
	.reg .b32 %temp; 
	mov.b64 	{%temp, %r15}, %fd100;
	}
	shl.b32 	%r33, %r13, 20;
	add.s32 	%r34, %r33, %r15;
	mov.b64 	%fd108, {%r14, %r34};
	{
	.reg .b32 %temp; 
	mov.b64 	{%temp, %r35}, %fd4;
	}
	mov.b32 	%f2, %r35;
	abs.f32 	%f1, %f2;
	setp.lt.f32 	%p4, %f1, 0f4086232B;
	@%p4 bra 	$L__BB13_7;
	setp.lt.f64 	%p5, %fd4, 0d0000000000000000;
	add.f64 	%fd101, %fd4, 0d7FF0000000000000;
	selp.f64 	%fd108, 0d0000000000000000, %fd101, %p5;
	setp.geu.f32 	%p6, %f1, 0f40874800;
	@%p6 bra 	$L__BB13_7;
	shr.u32 	%r36, %r13, 31;
	add.s32 	%r37, %r13, %r36;
	shr.s32 	%r38, %r37, 1;
	shl.b32 	%r39, %r38, 20;
	add.s32 	%r40, %r15, %r39;
	mov.b64 	%fd102, {%r14, %r40};
	sub.s32 	%r41, %r13, %r38;
	shl.b32 	%r42, %r41, 20;
	add.s32 	%r43, %r42, 1072693248;
	mov.b32 	%r44, 0;
	mov.b64 	%fd103, {%r44, %r43};
	mul.f64 	%fd108, %fd103, %fd102;
$L__BB13_7:
	abs.f64 	%fd104, %fd108;
	setp.eq.f64 	%p7, %fd104, 0d7FF0000000000000;
	fma.rn.f64 	%fd105, %fd108, %fd5, %fd108;
	selp.f64 	%fd106, %fd108, %fd105, %p7;
	st.param.f64 	[func_retval0], %fd106;
	ret;

}


// ===== COMPILED SASS (sm_100) =====

	.target	sm_100

	.elftype	@"ET_EXEC"


//--------------------- .note.nv.tkinfo           --------------------------
	.section	.note.nv.tkinfo,"",@"SHT_NOTE"
	.sectionflags	@"SHF_NOTE_NV_TKINFO"
	.tkinfo
        /*0018*/ 	.word	0x00000002
        /*0030*/ 	.string	""
        /*0030*/ 	.string	"ptxas"
        /*0030*/ 	.string	"Cuda compilation tools, release 13.0, V13.0.88"
        /*0030*/ 	.string	"Build cuda_13.0.r13.0/compiler.36424714_0"
        /*0030*/ 	.string	"-arch sm_100 -m 64 "



//--------------------- .note.nv.cuinfo           --------------------------
	.section	.note.nv.cuinfo,"",@"SHT_NOTE"
	.sectionflags	@"SHF_NOTE_NV_CUINFO"
        /*0018*/ 	.short	0x0002
        /*001a*/ 	.short	0x0064
        /*001c*/ 	.short	0x0082
	.zero		2


//--------------------- .nv.info                  --------------------------
	.section	.nv.info,"",@"SHT_CUDA_INFO"
	.align	4


	//----- nvinfo : EIATTR_REGCOUNT
	.align		4
        /*0000*/ 	.byte	0x04, 0x2f
        /*0002*/ 	.short	(.L_1 - .L_0)
	.align		4
.L_0:
        /*0004*/ 	.word	index@(_Z8VecCMultPfS_fi)
        /*0008*/ 	.word	0x0000000a


	//----- nvinfo : EIATTR_FRAME_SIZE
	.align		4
.L_1:
        /*000c*/ 	.byte	0x04, 0x11
        /*000e*/ 	.short	(.L_3 - .L_2)
	.align		4
.L_2:
        /*0010*/ 	.word	index@(_Z8VecCMultPfS_fi)
        /*0014*/ 	.word	0x00000000


	//----- nvinfo : EIATTR_REGCOUNT
	.align		4
.L_3:
        /*0018*/ 	.byte	0x04, 0x2f
        /*001a*/ 	.short	(.L_5 - .L_4)
	.align		4
.L_4:
        /*001c*/ 	.word	index@(_Z10VecAddMultPfS_fi)
        /*0020*/ 	.word	0x0000000a


	//----- nvinfo : EIATTR_FRAME_SIZE
	.align		4
.L_5:
        /*0024*/ 	.byte	0x04, 0x11
        /*0026*/ 	.short	(.L_7 - .L_6)
	.align		4
.L_6:
        /*0028*/ 	.word	index@(_Z10VecAddMultPfS_fi)
        /*002c*/ 	.word	0x00000000


	//----- nvinfo : EIATTR_REGCOUNT
	.align		4
.L_7:
        /*0030*/ 	.byte	0x04, 0x2f
        /*0032*/ 	.short	(.L_9 - .L_8)
	.align		4
.L_8:
        /*0034*/ 	.word	index@(_Z22ConvolutionFusedAddActPfS_S_iiii)
        /*0038*/ 	.word	0x00000020


	//----- nvinfo : EIATTR_FRAME_SIZE
	.align		4
.L_9:
        /*003c*/ 	.byte	0x04, 0x11
        /*003e*/ 	.short	(.L_11 - .L_10)
	.align		4
.L_10:
        /*0040*/ 	.word	index@(_Z22ConvolutionFusedAddActPfS_S_iiii)
        /*0044*/ 	.word	0x00000000


	//----- nvinfo : EIATTR_REGCOUNT
	.align		4
.L_11:
        /*0048*/ 	.byte	0x04, 0x2f
        /*004a*/ 	.short	(.L_13 - .L_12)
	.align		4
.L_12:
        /*004c*/ 	.word	index@(_Z10netPollingPfPiS_iii)
        /*0050*/ 	.word	0x00000020


	//----- nvinfo : EIATTR_FRAME_SIZE
	.align		4
.L_13:
        /*0054*/ 	.byte	0x04, 0x11
        /*0056*/ 	.short	(.L_15 - .L_14)
	.align		4
.L_14:
        /*0058*/ 	.word	index@(_Z10netPollingPfPiS_iii)
        /*005c*/ 	.word	0x00000000


	//----- nvinfo : EIATTR_REGCOUNT
	.align		4
.L_15:
        /*0060*/ 	.byte	0x04, 0x2f
        /*0062*/ 	.short	(.L_17 - .L_16)
	.align		4
.L_16:
        /*0064*/ 	.word	index@(_Z21MatVecMultFusedAddActPfS_S_S_ii)
        /*0068*/ 	.word	0x00000010


	//----- nvinfo : EIATTR_FRAME_SIZE
	.align		4
.L_17:
        /*006c*/ 	.byte	0x04, 0x11
        /*006e*/ 	.short	(.L_19 - .L_18)
	.align		4
.L_18:
        /*0070*/ 	.word	index@(_Z21MatVecMultFusedAddActPfS_S_S_ii)
        /*0074*/ 	.word	0x00000000


	//----- nvinfo : EIATTR_REGCOUNT
	.align		4
.L_19:
        /*0078*/ 	.byte	0x04, 0x2f
        /*007a*/ 	.short	(.L_21 - .L_20)
	.align		4
.L_20:
        /*007c*/ 	.word	index@(_Z12sumReductionPfS_iii)
        /*0080*/ 	.word	0x0000000e


	//----- nvinfo : EIATTR_FRAME_SIZE
	.align		4
.L_21:
        /*0084*/ 	.byte	0x04, 0x11
        /*0086*/ 	.short	(.L_23 - .L_22)
	.align		4
.L_22:
        /*0088*/ 	.word	index@(_Z12sumReductionPfS_iii)
        /*008c*/ 	.word	0x00000000


	//----- nvinfo : EIATTR_REGCOUNT
	.align		4
.L_23:
        /*0090*/ 	.byte	0x04, 0x2f
        /*0092*/ 	.short	(.L_25 - .L_24)
	.align		4
.L_24:
        /*0094*/ 	.word	index@(_Z15convLayGradientPfS_S_S_S_Piiiiiii)
        /*0098*/ 	.word	0x0000001e


	//----- nvinfo : EIATTR_FRAME_SIZE
	.align		4
.L_25:
        /*009c*/ 	.byte	0x04, 0x11
        /*009e*/ 	.short	(.L_27 - .L_26)
	.align		4
.L_26:
        /*00a0*/ 	.word	index@(_Z15convLayGradientPfS_S_S_S_Piiiiiii)
        /*00a4*/ 	.word	0x00000000


	//----- nvinfo : EIATTR_REGCOUNT
	.align		4
.L_27:
        /*00a8*/ 	.byte	0x04, 0x2f
        /*00aa*/ 	.short	(.L_29 - .L_28)
	.align		4
.L_28:
        /*00ac*/ 	.word	index@(_Z11cErrorSetupPfiS_i)
        /*00b0*/ 	.word	0x0000000a


	//----- nvinfo : EIATTR_FRAME_SIZE
	.align		4
.L_29:
        /*00b4*/ 	.byte	0x04, 0x11
        /*00b6*/ 	.short	(.L_31 - .L_30)
	.align		4
.L_30:
        /*00b8*/ 	.word	index@(_Z11cErrorSetupPfiS_i)
        /*00bc*/ 	.word	0x00000000


	//----- nvinfo : EIATTR_REGCOUNT
	.align		4
.L_31:
        /*00c0*/ 	.byte	0x04, 0x2f
        /*00c2*/ 	.short	(.L_33 - .L_32)
	.align		4
.L_32:
        /*00c4*/ 	.word	index@(_Z22fflGradientComputationPfS_S_S_S_ii)
        /*00c8*/ 	.word	0x00000016


	//----- nvinfo : EIATTR_FRAME_SIZE
	.align		4
.L_33:
        /*00cc*/ 	.byte	0x04, 0x11
        /*00ce*/ 	.short	(.L_35 - .L_34)
	.align		4
.L_34:
        /*00d0*/ 	.word	index@(_Z22fflGradientComputationPfS_S_S_S_ii)
        /*00d4*/ 	.word	0x00000000


	//----- nvinfo : EIATTR_REGCOUNT
	.align		4
.L_35:
        /*00d8*/ 	.byte	0x04, 0x2f
        /*00da*/ 	.short	(.L_37 - .L_36)
	.align		4
.L_36:
        /*00dc*/ 	.word	index@(_Z10expSoftMaxPfS_fi)
        /*00e0*/ 	.word	0x0000000c


	//----- nvinfo : EIATTR_FRAME_SIZE
	.align		4
.L_37:
        /*00e4*/ 	.byte	0x04, 0x11
        /*00e6*/ 	.short	(.L_39 - .L_38)
	.align		4
.L_38:
        /*00e8*/ 	.word	index@(_Z10expSoftMaxPfS_fi)
        /*00ec*/ 	.word	0x00000000


	//----- nvinfo : EIATTR_REGCOUNT
	.align		4
.L_39:
        /*00f0*/ 	.byte	0x04, 0x2f
        /*00f2*/ 	.short	(.L_41 - .L_40)
	.align		4
.L_40:
        /*00f4*/ 	.word	index@(_Z12finalSoftmaxPfS_fi)
        /*00f8*/ 	.word	0x00000010


	//----- nvinfo : EIATTR_FRAME_SIZE
	.align		4
.L_41:
        /*00fc*/ 	.byte	0x04, 0x11
        /*00fe*/ 	.short	(.L_43 - .L_42)
	.align		4
.L_42:
        /*0100*/ 	.word	index@($__internal_2_$__cuda_sm3x_div_rn_noftz_f32_slowpath)
        /*0104*/ 	.word	0x00000000


	//----- nvinfo : EIATTR_FRAME_SIZE
	.align		4
.L_43:
        /*0108*/ 	.byte	0x04, 0x11
        /*010a*/ 	.short	(.L_45 - .L_44)
	.align		4
.L_44:
        /*010c*/ 	.word	index@(_Z12finalSoftmaxPfS_fi)
        /*0110*/ 	.word	0x00000000


	//----- nvinfo : EIATTR_REGCOUNT
	.align		4
.L_45:
        /*0114*/ 	.byte	0x04, 0x2f
        /*0116*/ 	.short	(.L_47 - .L_46)
	.align		4
.L_46:
        /*0118*/ 	.word	index@(_Z11initiateToCPffi)
        /*011c*/ 	.word	0x0000000a


	//----- nvinfo : EIATTR_FRAME_SIZE
	.align		4
.L_47:
        /*0120*/ 	.byte	0x04, 0x11
        /*0122*/ 	.short	(.L_49 - .L_48)
	.align		4
.L_48:
        /*0124*/ 	.word	index@(_Z11initiateToCPffi)
        /*0128*/ 	.word	0x00000000


	//----- nvinfo : EIATTR_REGCOUNT
	.align		4
.L_49:
        /*012c*/ 	.byte	0x04, 0x2f
        /*012e*/ 	.short	(.L_51 - .L_50)
	.align		4
.L_50:
        /*0130*/ 	.word	index@(_Z9applyAdamPfS_S_ii)
        /*0134*/ 	.word	0x00000020


	//----- nvinfo : EIATTR_FRAME_SIZE
	.align		4
.L_51:
        /*0138*/ 	.byte	0x04, 0x11
        /*013a*/ 	.short	(.L_53 - .L_52)
	.align		4
.L_52:
        /*013c*/ 	.word	index@($_Z9applyAdamPfS_S_ii$__internal_accurate_pow)
        /*0140*/ 	.word	0x00000000


	//----- nvinfo : EIATTR_FRAME_SIZE
	.align		4
.L_53:
        /*0144*/ 	.byte	0x04, 0x11
        /*0146*/ 	.short	(.L_55 - .L_54)
	.align		4
.L_54:
        /*0148*/ 	.word	index@($__internal_1_$__cuda_sm20_sqrt_rn_f32_slowpath)
        /*014c*/ 	.word	0x00000000


	//----- nvinfo : EIATTR_FRAME_SIZE
	.align		4
.L_55:
        /*0150*/ 	.byte	0x04, 0x11
        /*0152*/ 	.short	(.L_57 - .L_56)
	.align		4
.L_56:
        /*0154*/ 	.word	index@($__internal_0_$__cuda_sm20_div_rn_f64_full)
        /*0158*/ 	.word	0x00000000


	//----- nvinfo : EIATTR_FRAME_SIZE
	.align		4
.L_57:
        /*015c*/ 	.byte	0x04, 0x11
        /*015e*/ 	.short	(.L_59 - .L_58)
	.align		4
.L_58:
        /*0160*/ 	.word	index@(_Z9applyAdamPfS_S_ii)
        /*0164*/ 	.word	0x00000000


	//----- nvinfo : EIATTR_MIN_STACK_SIZE
	.align		4
.L_59:
        /*0168*/ 	.byte	0x04, 0x12
        /*016a*/ 	.short	(.L_61 - .L_60)
	.align		4
.L_60:
        /*016c*/ 	.word	index@(_Z9applyAdamPfS_S_ii)
        /*0170*/ 	.word	0x00000000


	//----- nvinfo : EIATTR_MIN_STACK_SIZE
	.align		4
.L_61:
        /*0174*/ 	.byte	0x04, 0x12
        /*0176*/ 	.short	(.L_63 - .L_62)
	.align		4
.L_62:
        /*0178*/ 	.word	index@(_Z11initiateToCPffi)
        /*017c*/ 	.word	0x00000000


	//----- nvinfo : EIATTR_MIN_STACK_SIZE
	.align		4
.L_63:
        /*0180*/ 	.byte	0x04, 0x12
        /*0182*/ 	.short	(.L_65 - .L_64)
	.align		4
.L_64:
        /*0184*/ 	.word	index@(_Z12finalSoftmaxPfS_fi)
        /*0188*/ 	.word	0x00000000


	//----- nvinfo : EIATTR_MIN_STACK_SIZE
	.align		4
.L_65:
        /*018c*/ 	.byte	0x04, 0x12
        /*018e*/ 	.short	(.L_67 - .L_66)
	.align		4
.L_66:
        /*0190*/ 	.word	index@(_Z10expSoftMaxPfS_fi)
        /*0194*/ 	.word	0x00000000


	//----- nvinfo : EIATTR_MIN_STACK_SIZE
	.align		4
.L_67:
        /*0198*/ 	.byte	0x04, 0x12
        /*019a*/ 	.short	(.L_69 - .L_68)
	.align		4
.L_68:
        /*019c*/ 	.word	index@(_Z22fflGradientComputationPfS_S_S_S_ii)
        /*01a0*/ 	.word	0x00000000


	//----- nvinfo : EIATTR_MIN_STACK_SIZE
	.align		4
.L_69:
        /*01a4*/ 	.byte	0x04, 0x12
        /*01a6*/ 	.short	(.L_71 - .L_70)
	.align		4
.L_70:
        /*01a8*/ 	.word	index@(_Z11cErrorSetupPfiS_i)
        /*01ac*/ 	.word	0x00000000


	//----- nvinfo : EIATTR_MIN_STACK_SIZE
	.align		4
.L_71:
        /*01b0*/ 	.byte	0x04, 0x12
        /*01b2*/ 	.short	(.L_73 - .L_72)
	.align		4
.L_72:
        /*01b4*/ 	.word	index@(_Z15convLayGradientPfS_S_S_S_Piiiiiii)
        /*01b8*/ 	.word	0x00000000


	//----- nvinfo : EIATTR_MIN_STACK_SIZE
	.align		4
.L_73:
        /*01bc*/ 	.byte	0x04, 0x12
        /*01be*/ 	.short	(.L_75 - .L_74)
	.align		4
.L_74:
        /*01c0*/ 	.word	index@(_Z12sumReductionPfS_iii)
        /*01c4*/ 	.word	0x00000000


	//----- nvinfo : EIATTR_MIN_STACK_SIZE
	.align		4
.L_75:
        /*01c8*/ 	.byte	0x04, 0x12
        /*01ca*/ 	.short	(.L_77 - .L_76)
	.align		4
.L_76:
        /*01cc*/ 	.word	index@(_Z21MatVecMultFusedAddActPfS_S_S_ii)
        /*01d0*/ 	.word	0x00000000


	//----- nvinfo : EIATTR_MIN_STACK_SIZE
	.align		4
.L_77:
        /*01d4*/ 	.byte	0x04, 0x12
        /*01d6*/ 	.short	(.L_79 - .L_78)
	.align		4
.L_78:
        /*01d8*/ 	.word	index@(_Z10netPollingPfPiS_iii)
        /*01dc*/ 	.word	0x00000000


	//----- nvinfo : EIATTR_MIN_STACK_SIZE
	.align		4
.L_79:
        /*01e0*/ 	.byte	0x04, 0x12
        /*01e2*/ 	.short	(.L_81 - .L_80)
	.align		4
.L_80:
        /*01e4*/ 	.word	index@(_Z22ConvolutionFusedAddActPfS_S_iiii)
        /*01e8*/ 	.word	0x00000000


	//----- nvinfo : EIATTR_MIN_STACK_SIZE
	.align		4
.L_81:
        /*01ec*/ 	.byte	0x04, 0x12
        /*01ee*/ 	.short	(.L_83 - .L_82)
	.align		4
.L_82:
        /*01f0*/ 	.word	index@(_Z10VecAddMultPfS_fi)
        /*01f4*/ 	.word	0x00000000


	//----- nvinfo : EIATTR_MIN_STACK_SIZE
	.align		4
.L_83:
        /*01f8*/ 	.byte	0x04, 0x12
        /*01fa*/ 	.short	(.L_85 - .L_84)
	.align		4
.L_84:
        /*01fc*/ 	.word	index@(_Z8VecCMultPfS_fi)
        /*0200*/ 	.word	0x00000000
.L_85:


//--------------------- .nv.compat                --------------------------
	.section	.nv.compat,"",@"SHT_CUDA_COMPAT_INFO"
	.align	4
        /*0000*/ 	.byte	0x02, 0x09, 0x00, 0x00, 0x02, 0x02, 0x01, 0x00, 0x02, 0x05, 0x05, 0x00, 0x03, 0x07, 0x01, 0x01
        /*0010*/ 	.byte	0x02, 0x03, 0x00, 0x00, 0x02, 0x06, 0x01, 0x00, 0x04, 0x0b, 0x08, 0x00, 0x01, 0x00, 0x00, 0x00
        /*0020*/ 	.byte	0x00, 0x00, 0x00, 0x00


//--------------------- .nv.info._Z9applyAdamPfS_S_ii --------------------------
	.section	.nv.info._Z9applyAdamPfS_S_ii,"",@"SHT_CUDA_INFO"
	.sectionflags	@""
	.align	4


	//----- nvinfo : EIATTR_CUDA_API_VERSION
	.align		4
        /*0000*/ 	.byte	0x04, 0x37
        /*0002*/ 	.short	(.L_87 - .L_86)
.L_86:
        /*0004*/ 	.word	0x00000082


	//----- nvinfo : EIATTR_KPARAM_INFO
	.align		4
.L_87:
        /*0008*/ 	.byte	0x04, 0x17
        /*000a*/ 	.short	(.L_89 - .L_88)
.L_88:
        /*000c*/ 	.word	0x00000000
        /*0010*/ 	.short	0x0004
        /*0012*/ 	.short	0x001c
        /*0014*/ 	.byte	0x00, 0xf0, 0x11, 0x00


	//----- nvinfo : EIATTR_KPARAM_INFO
	.align		4
.L_89:
        /*0018*/ 	.byte	0x04, 0x17
        /*001a*/ 	.short	(.L_91 - .L_90)
.L_90:
        /*001c*/ 	.word	0x00000000
        /*0020*/ 	.short	0x0003
        /*0022*/ 	.short	0x0018
        /*0024*/ 	.byte	0x00, 0xf0, 0x11, 0x00


	//----- nvinfo : EIATTR_KPARAM_INFO
	.align		4
.L_91:
        /*0028*/ 	.byte	0x04, 0x17
        /*002a*/ 	.short	(.L_93 - .L_92)
.L_92:
        /*002c*/ 	.word	0x00000000
        /*0030*/ 	.short	0x0002
        /*0032*/ 	.short	0x0010
        /*0034*/ 	.byte	0x00, 0xf5, 0x21, 0x00


	//----- nvinfo : EIATTR_KPARAM_INFO
	.align		4
.L_93:
        /*0038*/ 	.byte	0x04, 0x17
        /*003a*/ 	.short	(.L_95 - .L_94)
.L_94:
        /*003c*/ 	.word	0x00000000
        /*0040*/ 	.short	0x0001
        /*0042*/ 	.short	0x0008
        /*0044*/ 	.byte	0x00, 0xf5, 0x21, 0x00


	//----- nvinfo : EIATTR_KPARAM_INFO
	.align		4
.L_95:
        /*0048*/ 	.byte	0x04, 0x17
        /*004a*/ 	.short	(.L_97 - .L_96)
.L_96:
        /*004c*/ 	.word	0x00000000
        /*0050*/ 	.short	0x0000
        /*0052*/ 	.short	0x0000
        /*0054*/ 	.byte	0x00, 0xf5, 0x21, 0x00


	//----- nvinfo : EIATTR_SPARSE_MMA_MASK
	.align		4
.L_97:
        /*0058*/ 	.byte	0x03, 0x50
        /*005a*/ 	.short	0x0000


	//----- nvinfo : EIATTR_MAXREG_COUNT
	.align		4
        /*005c*/ 	.byte	0x03, 0x1b
        /*005e*/ 	.short	0x00ff


	//----- nvinfo : EIATTR_MERCURY_ISA_VERSION
	.align		4
        /*0060*/ 	.byte	0x03, 0x5f
        /*0062*/ 	.short	0x0101


	//----- nvinfo : EIATTR_VRC_CTA_INIT_COUNT
	.align		4
        /*0064*/ 	.byte	0x02, 0x4a
	.zero		1
	.zero		1


	//----- nvinfo : EIATTR_EXIT_INSTR_OFFSETS
	.align		4
        /*0068*/ 	.byte	0x04, 0x1c
        /*006a*/ 	.short	(.L_99 - .L_98)


	//   ....[0]....
.L_98:
        /*006c*/ 	.word	0x00000070


	//   ....[1]....
        /*0070*/ 	.word	0x000009f0


	//----- nvinfo : EIATTR_CRS_STACK_SIZE
	.align		4
.L_99:
        /*0074*/ 	.byte	0x04, 0x1e
        /*0076*/ 	.short	(.L_101 - .L_100)
.L_100:
        /*0078*/ 	.word	0x00000000


	//----- nvinfo : EIATTR_CBANK_PARAM_SIZE
	.align		4
.L_101:
        /*007c*/ 	.byte	0x03, 0x19
        /*007e*/ 	.short	0x0020


	//----- nvinfo : EIATTR_PARAM_CBANK
	.align		4
        /*0080*/ 	.byte	0x04, 0x0a
        /*0082*/ 	.short	(.L_103 - .L_102)
	.align		4
.L_102:
        /*0084*/ 	.word	index@(.nv.constant0._Z9applyAdamPfS_S_ii)
        /*0088*/ 	.short	0x0380
        /*008a*/ 	.short	0x0020


	//----- nvinfo : EIATTR_SW_WAR
	.align		4
.L_103:
        /*008c*/ 	.byte	0x04, 0x36
        /*008e*/ 	.short	(.L_105 - .L_104)
.L_104:
        /*0090*/ 	.word	0x00000008
.L_105:


//--------------------- .nv.info._Z11initiateToCPffi --------------------------
	.section	.nv.info._Z11initiateToCPffi,"",@"SHT_CUDA_INFO"
	.sectionflags	@""
	.align	4


	//----- nvinfo : EIATTR_CUDA_API_VERSION
	.align		4
        /*0000*/ 	.byte	0x04, 0x37
        /*0002*/ 	.short	(.L_107 - .L_106)
.L_106:
        /*0004*/ 	.word	0x00000082


	//----- nvinfo : EIATTR_KPARAM_INFO
	.align		4
.L_107:
        /*0008*/ 	.byte	0x04, 0x17
        /*000a*/ 	.short	(.L_109 - .L_108)
.L_108:
        /*000c*/ 	.word	0x00000000
        /*0010*/ 	.short	0x0002
        /*0012*/ 	.short	0x000c
        /*0014*/ 	.byte	0x00, 0xf0, 0x11, 0x00


	//----- nvinfo : EIATTR_KPARAM_INFO
	.align		4
.L_109:
        /*0018*/ 	.byte	0x04, 0x17
        /*001a*/ 	.short	(.L_111 - .L_110)
.L_110:
        /*001c*/ 	.word	0x00000000
        /*0020*/ 	.short	0x0001
        /*0022*/ 	.short	0x0008
        /*0024*/ 	.byte	0x00, 0xf0, 0x11, 0x00


	//----- nvinfo : EIATTR_KPARAM_INFO
	.align		4
.L_111:
        /*0028*/ 	.byte	0x04, 0x17
        /*002a*/ 	.short	(.L_113 - .L_112)
.L_112:
        /*002c*/ 	.word	0x00000000
        /*0030*/ 	.short	0x0000
        /*0032*/ 	.short	0x0000
        /*0034*/ 	.byte	0x00, 0xf5, 0x21, 0x00


	//----- nvinfo : EIATTR_SPARSE_MMA_MASK
	.align		4
.L_113:
        /*0038*/ 	.byte	0x03, 0x50
        /*003a*/ 	.short	0x0000


	//----- nvinfo : EIATTR_MAXREG_COUNT
	.align		4
        /*003c*/ 	.byte	0x03, 0x1b
        /*003e*/ 	.short	0x00ff


	//----- nvinfo : EIATTR_MERCURY_ISA_VERSION
	.align		4
        /*0040*/ 	.byte	0x03, 0x5f
        /*0042*/ 	.short	0x0101


	//----- nvinfo : EIATTR_VRC_CTA_INIT_COUNT
	.align		4
        /*0044*/ 	.byte	0x02, 0x4a
	.zero		1
	.zero		1


	//----- nvinfo : EIATTR_EXIT_INSTR_OFFSETS
	.align		4
        /*0048*/ 	.byte	0x04, 0x1c
        /*004a*/ 	.short	(.L_115 - .L_114)


	//   ....[0]....
.L_114:
        /*004c*/ 	.word	0x00000070


	//   ....[1]....
        /*0050*/ 	.word	0x000000d0


	//----- nvinfo : EIATTR_CBANK_PARAM_SIZE
	.align		4
.L_115:
        /*0054*/ 	.byte	0x03, 0x19
        /*0056*/ 	.short	0x0010


	//----- nvinfo : EIATTR_PARAM_CBANK
	.align		4
        /*0058*/ 	.byte	0x04, 0x0a
        /*005a*/ 	.short	(.L_117 - .L_116)
	.align		4
.L_116:
        /*005c*/ 	.word	index@(.nv.constant0._Z11initiateToCPffi)
        /*0060*/ 	.short	0x0380
        /*0062*/ 	.short	0x0010


	//----- nvinfo : EIATTR_SW_WAR
	.align		4
.L_117:
        /*0064*/ 	.byte	0x04, 0x36
        /*0066*/ 	.short	(.L_119 - .L_118)
.L_118:
        /*0068*/ 	.word	0x00000008
.L_119:


//--------------------- .nv.info._Z12finalSoftmaxPfS_fi --------------------------
	.section	.nv.info._Z12finalSoftmaxPfS_fi,"",@"SHT_CUDA_INFO"
	.sectionflags	@""
	.align	4


	//----- nvinfo : EIATTR_CUDA_API_VERSION
	.align		4
        /*0000*/ 	.byte	0x04, 0x37
        /*0002*/ 	.short	(.L_121 - .L_120)
.L_120:
        /*0004*/ 	.word	0x00000082


	//----- nvinfo : EIATTR_KPARAM_INFO
	.align		4
.L_121:
        /*0008*/ 	.byte	0x04, 0x17
        /*000a*/ 	.short	(.L_123 - .L_122)
.L_122:
        /*000c*/ 	.word	0x00000000
        /*0010*/ 	.short	0x0003
        /*0012*/ 	.short	0x0014
        /*0014*/ 	.byte	0x00, 0xf0, 0x11, 0x00


	//----- nvinfo : EIATTR_KPARAM_INFO
	.align		4
.L_123:
        /*0018*/ 	.byte	0x04, 0x17
        /*001a*/ 	.short	(.L_125 - .L_124)
.L_124:
        /*001c*/ 	.word	0x00000000
        /*0020*/ 	.short	0x0002
        /*0022*/ 	.short	0x0010
        /*0024*/ 	.byte	0x00, 0xf0, 0x11, 0x00


	//----- nvinfo : EIATTR_KPARAM_INFO
	.align		4
.L_125:
        /*0028*/ 	.byte	0x04, 0x17
        /*002a*/ 	.short	(.L_127 - .L_126)
.L_126:
        /*002c*/ 	.word	0x00000000
        /*0030*/ 	.short	0x0001
        /*0032*/ 	.short	0x0008
        /*0034*/ 	.byte	0x00, 0xf5, 0x21, 0x00


	//----- nvinfo : EIATTR_KPARAM_INFO
	.align		4
.L_127:
        /*0038*/ 	.byte	0x04, 0x17
        /*003a*/ 	.short	(.L_129 - .L_128)
.L_128:
        /*003c*/ 	.word	0x00000000
        /*0040*/ 	.short	0x0000
        /*0042*/ 	.short	0x0000
        /*0044*/ 	.byte	0x00, 0xf5, 0x21, 0x00


	//----- nvinfo : EIATTR_SPARSE_MMA_MASK
	.align		4
.L_129:
        /*0048*/ 	.byte	0x03, 0x50
        /*004a*/ 	.short	0x0000


	//----- nvinfo : EIATTR_MAXREG_COUNT
	.align		4
        /*004c*/ 	.byte	0x03, 0x1b
        /*004e*/ 	.short	0x00ff


	//----- nvinfo : EIATTR_MERCURY_ISA_VERSION
	.align		4
        /*0050*/ 	.byte	0x03, 0x5f
        /*0052*/ 	.short	0x0101


	//----- nvinfo : EIATTR_VRC_CTA_INIT_COUNT
	.align		4
        /*0054*/ 	.byte	0x02, 0x4a
	.zero		1
	.zero		1


	//----- nvinfo : EIATTR_EXIT_INSTR_OFFSETS
	.align		4
        /*0058*/ 	.byte	0x04, 0x1c
        /*005a*/ 	.short	(.L_131 - .L_130)


	//   ....[0]....
.L_130:
        /*005c*/ 	.word	0x00000070


	//   ....[1]....
        /*0060*/ 	.word	0x000001d0


	//----- nvinfo : EIATTR_CRS_STACK_SIZE
	.align		4
.L_131:
        /*0064*/ 	.byte	0x04, 0x1e
        /*0066*/ 	.short	(.L_133 - .L_132)
.L_132:
        /*0068*/ 	.word	0x00000000


	//----- nvinfo : EIATTR_CBANK_PARAM_SIZE
	.align		4
.L_133:
        /*006c*/ 	.byte	0x03, 0x19
        /*006e*/ 	.short	0x0018


	//----- nvinfo : EIATTR_PARAM_CBANK
	.align		4
        /*0070*/ 	.byte	0x04, 0x0a
        /*0072*/ 	.short	(.L_135 - .L_134)
	.align		4
.L_134:
        /*0074*/ 	.word	index@(.nv.constant0._Z12finalSoftmaxPfS_fi)
        /*0078*/ 	.short	0x0380
        /*007a*/ 	.short	0x0018


	//----- nvinfo : EIATTR_SW_WAR
	.align		4
.L_135:
        /*007c*/ 	.byte	0x04, 0x36
        /*007e*/ 	.short	(.L_137 - .L_136)
.L_136:
        /*0080*/ 	.word	0x00000008
.L_137:


//--------------------- .nv.info._Z10expSoftMaxPfS_fi --------------------------
	.section	.nv.info._Z10expSoftMaxPfS_fi,"",@"SHT_CUDA_INFO"
	.sectionflags	@""
	.align	4


	//----- nvinfo : EIATTR_CUDA_API_VERSION
	.align		4
        /*0000*/ 	.byte	0x04, 0x37
        /*0002*/ 	.short	(.L_139 - .L_138)
.L_138:
        /*0004*/ 	.word	0x00000082


	//----- nvinfo : EIATTR_KPARAM_INFO
	.align		4
.L_139:
        /*0008*/ 	.byte	0x04, 0x17
        /*000a*/ 	.short	(.L_141 - .L_140)
.L_140:
        /*000c*/ 	.word	0x00000000
        /*0010*/ 	.short	0x0003
        /*0012*/ 	.short	0x0014
        /*0014*/ 	.byte	0x00, 0xf0, 0x11, 0x00


	//----- nvinfo : EIATTR_KPARAM_INFO
	.align		4
.L_141:
        /*0018*/ 	.byte	0x04, 0x17
        /*001a*/ 	.short	(.L_143 - .L_142)
.L_142:
        /*001c*/ 	.word	0x00000000
        /*0020*/ 	.short	0x0002
        /*0022*/ 	.short	0x0010
        /*0024*/ 	.byte	0x00, 0xf0, 0x11, 0x00


	//----- nvinfo : EIATTR_KPARAM_INFO
	.align		4
.L_143:
        /*0028*/ 	.byte	0x04, 0x17
        /*002a*/ 	.short	(.L_145 - .L_144)
.L_144:
        /*002c*/ 	.word	0x00000000
        /*0030*/ 	.short	0x0001
        /*0032*/ 	.short	0x0008
        /*0034*/ 	.byte	0x00, 0xf5, 0x21, 0x00


	//----- nvinfo : EIATTR_KPARAM_INFO
	.align		4
.L_145:
        /*0038*/ 	.byte	0x04, 0x17
        /*003a*/ 	.short	(.L_147 - .L_146)
.L_146:
        /*003c*/ 	.word	0x00000000
        /*0040*/ 	.short	0x0000
        /*0042*/ 	.short	0x0000
        /*0044*/ 	.byte	0x00, 0xf5, 0x21, 0x00


	//----- nvinfo : EIATTR_SPARSE_MMA_MASK
	.align		4
.L_147:
        /*0048*/ 	.byte	0x03, 0x50
        /*004a*/ 	.short	0x0000


	//----- nvinfo : EIATTR_MAXREG_COUNT
	.align		4
        /*004c*/ 	.byte	0x03, 0x1b
        /*004e*/ 	.short	0x00ff


	//----- nvinfo : EIATTR_MERCURY_ISA_VERSION
	.align		4
        /*0050*/ 	.byte	0x03, 0x5f
        /*0052*/ 	.short	0x0101


	//----- nvinfo : EIATTR_VRC_CTA_INIT_COUNT
	.align		4
        /*0054*/ 	.byte	0x02, 0x4a
	.zero		1
	.zero		1


	//----- nvinfo : EIATTR_EXIT_INSTR_OFFSETS
	.align		4
        /*0058*/ 	.byte	0x04, 0x1c
        /*005a*/ 	.short	(.L_149 - .L_148)


	//   ....[0]....
.L_148:
        /*005c*/ 	.word	0x00000070


	//   ....[1]....
        /*0060*/ 	.word	0x000001b0


	//----- nvinfo : EIATTR_CBANK_PARAM_SIZE
	.align		4
.L_149:
        /*0064*/ 	.byte	0x03, 0x19
        /*0066*/ 	.short	0x0018


	//----- nvinfo : EIATTR_PARAM_CBANK
	.align		4
        /*0068*/ 	.byte	0x04, 0x0a
        /*006a*/ 	.short	(.L_151 - .L_150)
	.align		4
.L_150:
        /*006c*/ 	.word	index@(.nv.constant0._Z10expSoftMaxPfS_fi)
        /*0070*/ 	.short	0x0380
        /*0072*/ 	.short	0x0018


	//----- nvinfo : EIATTR_SW_WAR
	.align		4
.L_151:
        /*0074*/ 	.byte	0x04, 0x36
        /*0076*/ 	.short	(.L_153 - .L_152)
.L_152:
        /*0078*/ 	.word	0x00000008
.L_153:


//--------------------- .nv.info._Z22fflGradientComputationPfS_S_S_S_ii --------------------------
	.section	.nv.info._Z22fflGradientComputationPfS_S_S_S_ii,"",@"SHT_CUDA_INFO"
	.sectionflags	@""
	.align	4


	//----- nvinfo : EIATTR_CUDA_API_VERSION
	.align		4
        /*0000*/ 	.byte	0x04, 0x37
        /*0002*/ 	.short	(.L_155 - .L_154)
.L_154:
        /*0004*/ 	.word	0x00000082


	//----- nvinfo : EIATTR_KPARAM_INFO
	.align		4
.L_155:
        /*0008*/ 	.byte	0x04, 0x17
        /*000a*/ 	.short	(.L_157 - .L_156)
.L_156:
        /*000c*/ 	.word	0x00000000
        /*0010*/ 	.short	0x0006
        /*0012*/ 	.short	0x002c
        /*0014*/ 	.byte	0x00, 0xf0, 0x11, 0x00


	//----- nvinfo : EIATTR_KPARAM_INFO
	.align		4
.L_157:
        /*0018*/ 	.byte	0x04, 0x17
        /*001a*/ 	.short	(.L_159 - .L_158)
.L_158:
        /*001c*/ 	.word	0x00000000
        /*0020*/ 	.short	0x0005
        /*0022*/ 	.short	0x0028
        /*0024*/ 	.byte	0x00, 0xf0, 0x11, 0x00


	//----- nvinfo : EIATTR_KPARAM_INFO
	.align		4
.L_159:
        /*0028*/ 	.byte	0x04, 0x17
        /*002a*/ 	.short	(.L_161 - .L_160)
.L_160:
        /*002c*/ 	.word	0x00000000
        /*0030*/ 	.short	0x0004
        /*0032*/ 	.short	0x0020
        /*0034*/ 	.byte	0x00, 0xf5, 0x21, 0x00


	//----- nvinfo : EIATTR_KPARAM_INFO
	.align		4
.L_161:
        /*0038*/ 	.byte	0x04, 0x17
        /*003a*/ 	.short	(.L_163 - .L_162)
.L_162:
        /*003c*/ 	.word	0x00000000
        /*0040*/ 	.short	0x0003
        /*0042*/ 	.short	0x0018
        /*0044*/ 	.byte	0x00, 0xf5, 0x21, 0x00


	//----- nvinfo : EIATTR_KPARAM_INFO
	.align		4
.L_163:
        /*0048*/ 	.byte	0x04, 0x17
        /*004a*/ 	.short	(.L_165 - .L_164)
.L_164:
        /*004c*/ 	.word	0x00000000
        /*0050*/ 	.short	0x0002
        /*0052*/ 	.short	0x0010
        /*0054*/ 	.byte	0x00, 0xf5, 0x21, 0x00


	//----- nvinfo : EIATTR_KPARAM_INFO
	.align		4
.L_165:
        /*0058*/ 	.byte	0x04, 0x17
        /*005a*/ 	.short	(.L_167 - .L_166)
.L_166:
        /*005c*/ 	.word	0x00000000
        /*0060*/ 	.short	0x0001
        /*0062*/ 	.short	0x0008
        /*0064*/ 	.byte	0x00, 0xf5, 0x21, 0x00


	//----- nvinfo : EIATTR_KPARAM_INFO
	.align		4
.L_167:
        /*0068*/ 	.byte	0x04, 0x17
        /*006a*/ 	.short	(.L_169 - .L_168)
.L_168:
        /*006c*/ 	.word	0x00000000
        /*0070*/ 	.short	0x0000
        /*0072*/ 	.short	0x0000
        /*0074*/ 	.byte	0x00, 0xf5, 0x21, 0x00


	//----- nvinfo : EIATTR_SPARSE_MMA_MASK
	.align		4
.L_169:
        /*0078*/ 	.byte	0x03, 0x50
        /*007a*/ 	.short	0x0000


	//----- nvinfo : EIATTR_MAXREG_COUNT
	.align		4
        /*007c*/ 	.byte	0x03, 0x1b
        /*007e*/ 	.short	0x00ff


	//----- nvinfo : EIATTR_MERCURY_ISA_VERSION
	.align		4
        /*0080*/ 	.byte	0x03, 0x5f
        /*0082*/ 	.short	0x0101


	//----- nvinfo : EIATTR_VRC_CTA_INIT_COUNT
	.align		4
        /*0084*/ 	.byte	0x02, 0x4a
	.zero		1
	.zero		1


	//----- nvinfo : EIATTR_EXIT_INSTR_OFFSETS
	.align		4
        /*0088*/ 	.byte	0x04, 0x1c
        /*008a*/ 	.short	(.L_171 - .L_170)


	//   ....[0]....
.L_170:
        /*008c*/ 	.word	0x000000c0


	//   ....[1]....
        /*0090*/ 	.word	0x000002a0


	//   ....[2]....
        /*0094*/ 	.word	0x000002f0


	//----- nvinfo : EIATTR_CBANK_PARAM_SIZE
	.align		4
.L_171:
        /*0098*/ 	.byte	0x03, 0x19
        /*009a*/ 	.short	0x0030


	//----- nvinfo : EIATTR_PARAM_CBANK
	.align		4
        /*009c*/ 	.byte	0x04, 0x0a
        /*009e*/ 	.short	(.L_173 - .L_172)
	.align		4
.L_172:
        /*00a0*/ 	.word	index@(.nv.constant0._Z22fflGradientComputationPfS_S_S_S_ii)
        /*00a4*/ 	.short	0x0380
        /*00a6*/ 	.short	0x0030


	//----- nvinfo : EIATTR_SW_WAR
	.align		4
.L_173:
        /*00a8*/ 	.byte	0x04, 0x36
        /*00aa*/ 	.short	(.L_175 - .L_174)
.L_174:
        /*00ac*/ 	.word	0x00000008
.L_175:


//--------------------- .nv.info._Z11cErrorSetupPfiS_i --------------------------
	.section	.nv.info._Z11cErrorSetupPfiS_i,"",@"SHT_CUDA_INFO"
	.sectionflags	@""
	.align	4


	//----- nvinfo : EIATTR_CUDA_API_VERSION
	.align		4
        /*0000*/ 	.byte	0x04, 0x37
        /*0002*/ 	.short	(.L_177 - .L_176)
.L_176:
        /*0004*/ 	.word	0x00000082


	//----- nvinfo : EIATTR_KPARAM_INFO
	.align		4
.L_177:
        /*0008*/ 	.byte	0x04, 0x17
        /*000a*/ 	.short	(.L_179 - .L_178)
.L_178:
        /*000c*/ 	.word	0x00000000
        /*0010*/ 	.short	0x0003
        /*0012*/ 	.short	0x0018
        /*0014*/ 	.byte	0x00, 0xf0, 0x11, 0x00


	//----- nvinfo : EIATTR_KPARAM_INFO
	.align		4
.L_179:
        /*0018*/ 	.byte	0x04, 0x17
        /*001a*/ 	.short	(.L_181 - .L_180)
.L_180:
        /*001c*/ 	.word	0x00000000
        /*0020*/ 	.short	0x0002
        /*0022*/ 	.short	0x0010
        /*0024*/ 	.byte	0x00, 0xf5, 0x21, 0x00


	//----- nvinfo : EIATTR_KPARAM_INFO
	.align		4
.L_181:
        /*0028*/ 	.byte	0x04, 0x17
        /*002a*/ 	.short	(.L_183 - .L_182)
.L_182:
        /*002c*/ 	.word	0x00000000
        /*0030*/ 	.short	0x0001
        /*0032*/ 	.short	0x0008
        /*0034*/ 	.byte	0x00, 0xf0, 0x11, 0x00


	//----- nvinfo : EIATTR_KPARAM_INFO
	.align		4
.L_183:
        /*0038*/ 	.byte	0x04, 0x17
        /*003a*/ 	.short	(.L_185 - .L_184)
.L_184:
        /*003c*/ 	.word	0x00000000
        /*0040*/ 	.short	0x0000
        /*0042*/ 	.short	0x0000
        /*0044*/ 	.byte	0x00, 0xf5, 0x21, 0x00


	//----- nvinfo : EIATTR_SPARSE_MMA_MASK
	.align		4
.L_185:
        /*0048*/ 	.byte	0x03, 0x50
        /*004a*/ 	.short	0x0000


	//----- nvinfo : EIATTR_MAXREG_COUNT
	.align		4
        /*004c*/ 	.byte	0x03, 0x1b
        /*004e*/ 	.short	0x00ff


	//----- nvinfo : EIATTR_MERCURY_ISA_VERSION
	.align		4
        /*0050*/ 	.byte	0x03, 0x5f
        /*0052*/ 	.short	0x0101


	//----- nvinfo : EIATTR_VRC_CTA_INIT_COUNT
	.align		4
        /*0054*/ 	.byte	0x02, 0x4a
	.zero		1
	.zero		1


	//----- nvinfo : EIATTR_EXIT_INSTR_OFFSETS
	.align		4
        /*0058*/ 	.byte	0x04, 0x1c
        /*005a*/ 	.short	(.L_187 - .L_186)


	//   ....[0]....
.L_186:
        /*005c*/ 	.word	0x00000070


	//   ....[1]....
        /*0060*/ 	.word	0x00000110


	//   ....[2]....
        /*0064*/ 	.word	0x00000160


	//----- nvinfo : EIATTR_CBANK_PARAM_SIZE
	.align		4
.L_187:
        /*0068*/ 	.byte	0x03, 0x19
        /*006a*/ 	.short	0x001c


	//----- nvinfo : EIATTR_PARAM_CBANK
	.align		4
        /*006c*/ 	.byte	0x04, 0x0a
        /*006e*/ 	.short	(.L_189 - .L_188)
	.align		4
.L_188:
        /*0070*/ 	.word	index@(.nv.constant0._Z11cErrorSetupPfiS_i)
        /*0074*/ 	.short	0x0380
        /*0076*/ 	.short	0x001c


	//----- nvinfo : EIATTR_SW_WAR
	.align		4
.L_189:
        /*0078*/ 	.byte	0x04, 0x36
        /*007a*/ 	.short	(.L_191 - .L_190)
.L_190:
        /*007c*/ 	.word	0x00000008
.L_191:


//--------------------- .nv.info._Z15convLayGradientPfS_S_S_S_Piiiiiii --------------------------
	.section	.nv.info._Z15convLayGradientPfS_S_S_S_Piiiiiii,"",@"SHT_CUDA_INFO"
	.sectionflags	@""
	.align	4


	//----- nvinfo : EIATTR_CUDA_API_VERSION
	.align		4
        /*0000*/ 	.byte	0x04, 0x37
        /*0002*/ 	.short	(.L_193 - .L_192)
.L_192:
        /*0004*/ 	.word	0x00000082


	//----- nvinfo : EIATTR_KPARAM_INFO
	.align		4
.L_193:
        /*0008*/ 	.byte	0x04, 0x17
        /*000a*/ 	.short	(.L_195 - .L_194)
.L_194:
        /*000c*/ 	.word	0x00000000
        /*0010*/ 	.short	0x000b
        /*0012*/ 	.short	0x0044
        /*0014*/ 	.byte	0x00, 0xf0, 0x11, 0x00


	//----- nvinfo : EIATTR_KPARAM_INFO
	.align		4
.L_195:
        /*0018*/ 	.byte	0x04, 0x17
        /*001a*/ 	.short	(.L_197 - .L_196)
.L_196:
        /*001c*/ 	.word	0x00000000
        /*0020*/ 	.short	0x000a
        /*0022*/ 	.short	0x0040
        /*0024*/ 	.byte	0x00, 0xf0, 0x11, 0x00


	//----- nvinfo : EIATTR_KPARAM_INFO
	.align		4
.L_197:
        /*0028*/ 	.byte	0x04, 0x17
        /*002a*/ 	.short	(.L_199 - .L_198)
.L_198:
        /*002c*/ 	.word	0x00000000
        /*0030*/ 	.short	0x0009
        /*0032*/ 	.short	0x003c
        /*0034*/ 	.byte	0x00, 0xf0, 0x11, 0x00


	//----- nvinfo : EIATTR_KPARAM_INFO
	.align		4
.L_199:
        /*0038*/ 	.byte	0x04, 0x17
        /*003a*/ 	.short	(.L_201 - .L_200)
.L_200:
        /*003c*/ 	.word	0x00000000
        /*0040*/ 	.short	0x0008
        /*0042*/ 	.short	0x0038
        /*0044*/ 	.byte	0x00, 0xf0, 0x11, 0x00


	//----- nvinfo : EIATTR_KPARAM_INFO
	.align		4
.L_201:
        /*0048*/ 	.byte	0x04, 0x17
        /*004a*/ 	.short	(.L_203 - .L_202)
.L_202:
        /*004c*/ 	.word	0x00000000
        /*0050*/ 	.short	0x0007
        /*0052*/ 	.short	0x0034
        /*0054*/ 	.byte	0x00, 0xf0, 0x11, 0x00


	//----- nvinfo : EIATTR_KPARAM_INFO
	.align		4
.L_203:
        /*0058*/ 	.byte	0x04, 0x17
        /*005a*/ 	.short	(.L_205 - .L_204)
.L_204:
        /*005c*/ 	.word	0x00000000
        /*0060*/ 	.short	0x0006
        /*0062*/ 	.short	0x0030
        /*0064*/ 	.byte	0x00, 0xf0, 0x11, 0x00


	//----- nvinfo : EIATTR_KPARAM_INFO
	.align		4
.L_205:
        /*0068*/ 	.byte	0x04, 0x17
        /*006a*/ 	.short	(.L_207 - .L_206)
.L_206:
        /*006c*/ 	.word	0x00000000
        /*0070*/ 	.short	0x0005
        /*0072*/ 	.short	0x0028
        /*0074*/ 	.byte	0x00, 0xf5, 0x21, 0x00


	//----- nvinfo : EIATTR_KPARAM_INFO
	.align		4
.L_207:
        /*0078*/ 	.byte	0x04, 0x17
        /*007a*/ 	.short	(.L_209 - .L_208)
.L_208:
        /*007c*/ 	.word	0x00000000
        /*0080*/ 	.short	0x0004
        /*0082*/ 	.short	0x0020
        /*0084*/ 	.byte	0x00, 0xf5, 0x21, 0x00


	//----- nvinfo : EIATTR_KPARAM_INFO
	.align		4
.L_209:
        /*0088*/ 	.byte	0x04, 0x17
        /*008a*/ 	.short	(.L_211 - .L_210)
.L_210:
        /*008c*/ 	.word	0x00000000
        /*0090*/ 	.short	0x0003
        /*0092*/ 	.short	0x0018
        /*0094*/ 	.byte	0x00, 0xf5, 0x21, 0x00


	//----- nvinfo : EIATTR_KPARAM_INFO
	.align		4
.L_211:
        /*0098*/ 	.byte	0x04, 0x17
        /*009a*/ 	.short	(.L_213 - .L_212)
.L_212:
        /*009c*/ 	.word	0x00000000
        /*00a0*/ 	.short	0x0002
        /*00a2*/ 	.short	0x0010
        /*00a4*/ 	.byte	0x00, 0xf5, 0x21, 0x00


	//----- nvinfo : EIATTR_KPARAM_INFO
	.align		4
.L_213:
        /*00a8*/ 	.byte	0x04, 0x17
        /*00aa*/ 	.short	(.L_215 - .L_214)
.L_214:
        /*00ac*/ 	.word	0x00000000
        /*00b0*/ 	.short	0x0001
        /*00b2*/ 	.short	0x0008
        /*00b4*/ 	.byte	0x00, 0xf5, 0x21, 0x00


	//----- nvinfo : EIATTR_KPARAM_INFO
	.align		4
.L_215:
        /*00b8*/ 	.byte	0x04, 0x17
        /*00ba*/ 	.short	(.L_217 - .L_216)
.L_216:
        /*00bc*/ 	.word	0x00000000
        /*00c0*/ 	.short	0x0000
        /*00c2*/ 	.short	0x0000
        /*00c4*/ 	.byte	0x00, 0xf5, 0x21, 0x00


	//----- nvinfo : EIATTR_SPARSE_MMA_MASK
	.align		4
.L_217:
        /*00c8*/ 	.byte	0x03, 0x50
        /*00ca*/ 	.short	0x0000


	//----- nvinfo : EIATTR_MAXREG_COUNT
	.align		4
        /*00cc*/ 	.byte	0x03, 0x1b
        /*00ce*/ 	.short	0x00ff


	//----- nvinfo : EIATTR_MERCURY_ISA_VERSION
	.align		4
        /*00d0*/ 	.byte	0x03, 0x5f
        /*00d2*/ 	.short	0x0101


	//----- nvinfo : EIATTR_VRC_CTA_INIT_COUNT
	.align		4
        /*00d4*/ 	.byte	0x02, 0x4a
	.zero		1
	.zero		1


	//----- nvinfo : EIATTR_EXIT_INSTR_OFFSETS
	.align		4
        /*00d8*/ 	.byte	0x04, 0x1c
        /*00da*/ 	.short	(.L_219 - .L_218)


	//   ....[0]....
.L_218:
        /*00dc*/ 	.word	0x00000100


	//   ....[1]....
        /*00e0*/ 	.word	0x000001a0


	//   ....[2]....
        /*00e4*/ 	.word	0x00000700


	//   ....[3]....
        /*00e8*/ 	.word	0x00000800


	//   ....[4]....
        /*00ec*/ 	.word	0x00000830


	//   ....[5]....
        /*00f0*/ 	.word	0x00000870


	//   ....[6]....
        /*00f4*/ 	.word	0x000008f0


	//   ....[7]....
        /*00f8*/ 	.word	0x000009e0


	//   ....[8]....
        /*00fc*/ 	.word	0x00000c70


	//----- nvinfo : EIATTR_CRS_STACK_SIZE
	.align		4
.L_219:
        /*0100*/ 	.byte	0x04, 0x1e
        /*0102*/ 	.short	(.L_221 - .L_220)
.L_220:
        /*0104*/ 	.word	0x00000000


	//----- nvinfo : EIATTR_CBANK_PARAM_SIZE
	.align		4
.L_221:
        /*0108*/ 	.byte	0x03, 0x19
        /*010a*/ 	.short	0x0048


	//----- nvinfo : EIATTR_PARAM_CBANK
	.align		4
        /*010c*/ 	.byte	0x04, 0x0a
        /*010e*/ 	.short	(.L_223 - .L_222)
	.align		4
.L_222:
        /*0110*/ 	.word	index@(.nv.constant0._Z15convLayGradientPfS_S_S_S_Piiiiiii)
        /*0114*/ 	.short	0x0380
        /*0116*/ 	.short	0x0048


	//----- nvinfo : EIATTR_SW_WAR
	.align		4
.L_223:
        /*0118*/ 	.byte	0x04, 0x36
        /*011a*/ 	.short	(.L_225 - .L_224)
.L_224:
        /*011c*/ 	.word	0x00000008
.L_225:


//--------------------- .nv.info._Z12sumReductionPfS_iii --------------------------
	.section	.nv.info._Z12sumReductionPfS_iii,"",@"SHT_CUDA_INFO"
	.sectionflags	@""
	.align	4


	//----- nvinfo : EIATTR_CUDA_API_VERSION
	.align		4
        /*0000*/ 	.byte	0x04, 0x37
        /*0002*/ 	.short	(.L_227 - .L_226)
.L_226:
        /*0004*/ 	.word	0x00000082


	//----- nvinfo : EIATTR_KPARAM_INFO
	.align		4
.L_227:
        /*0008*/ 	.byte	0x04, 0x17
        /*000a*/ 	.short	(.L_229 - .L_228)
.L_228:
        /*000c*/ 	.word	0x00000000
        /*0010*/ 	.short	0x0004
        /*0012*/ 	.short	0x0018
        /*0014*/ 	.byte	0x00, 0xf0, 0x11, 0x00


	//----- nvinfo : EIATTR_KPARAM_INFO
	.align		4
.L_229:
        /*0018*/ 	.byte	0x04, 0x17
        /*001a*/ 	.short	(.L_231 - .L_230)
.L_230:
        /*001c*/ 	.word	0x00000000
        /*0020*/ 	.short	0x0003
        /*0022*/ 	.short	0x0014
        /*0024*/ 	.byte	0x00, 0xf0, 0x11, 0x00


	//----- nvinfo : EIATTR_KPARAM_INFO
	.align		4
.L_231:
        /*0028*/ 	.byte	0x04, 0x17
        /*002a*/ 	.short	(.L_233 - .L_232)
.L_232:
        /*002c*/ 	.word	0x00000000
        /*0030*/ 	.short	0x0002
        /*0032*/ 	.short	0x0010
        /*0034*/ 	.byte	0x00, 0xf0, 0x11, 0x00


	//----- nvinfo : EIATTR_KPARAM_INFO
	.align		4
.L_233:
        /*0038*/ 	.byte	0x04, 0x17
        /*003a*/ 	.short	(.L_235 - .L_234)
.L_234:
        /*003c*/ 	.word	0x00000000
        /*0040*/ 	.short	0x0001
        /*0042*/ 	.short	0x0008
        /*0044*/ 	.byte	0x00, 0xf5, 0x21, 0x00


	//----- nvinfo : EIATTR_KPARAM_INFO
	.align		4
.L_235:
        /*0048*/ 	.byte	0x04, 0x17
        /*004a*/ 	.short	(.L_237 - .L_236)
.L_236:
        /*004c*/ 	.word	0x00000000
        /*0050*/ 	.short	0x0000
        /*0052*/ 	.short	0x0000
        /*0054*/ 	.byte	0x00, 0xf5, 0x21, 0x00


	//----- nvinfo : EIATTR_SPARSE_MMA_MASK
	.align		4
.L_237:
        /*0058*/ 	.byte	0x03, 0x50
        /*005a*/ 	.short	0x0000


	//----- nvinfo : EIATTR_MAXREG_COUNT
	.align		4
        /*005c*/ 	.byte	0x03, 0x1b
        /*005e*/ 	.short	0x00ff


	//----- nvinfo : EIATTR_NUM_BARRIERS
	.align		4
        /*0060*/ 	.byte	0x02, 0x4c
        /*0062*/ 	.byte	0x01
	.zero		1


	//----- nvinfo : EIATTR_MERCURY_ISA_VERSION
	.align		4
        /*0064*/ 	.byte	0x03, 0x5f
        /*0066*/ 	.short	0x0101


	//----- nvinfo : EIATTR_VRC_CTA_INIT_COUNT
	.align		4
        /*0068*/ 	.byte	0x02, 0x4a
	.zero		1
	.zero		1


	//----- nvinfo : EIATTR_EXIT_INSTR_OFFSETS
	.align		4
        /*006c*/ 	.byte	0x04, 0x1c
        /*006e*/ 	.short	(.L_239 - .L_238)


	//   ....[0]....
.L_238:
        /*0070*/ 	.word	0x00000300


	//   ....[1]....
        /*0074*/ 	.word	0x00000320


	//   ....[2]....
        /*0078*/ 	.word	0x00000390


	//----- nvinfo : EIATTR_CRS_STACK_SIZE
	.align		4
.L_239:
        /*007c*/ 	.byte	0x04, 0x1e
        /*007e*/ 	.short	(.L_241 - .L_240)
.L_240:
        /*0080*/ 	.word	0x00000000


	//----- nvinfo : EIATTR_CBANK_PARAM_SIZE
	.align		4
.L_241:
        /*0084*/ 	.byte	0x03, 0x19
        /*0086*/ 	.short	0x001c


	//----- nvinfo : EIATTR_PARAM_CBANK
	.align		4
        /*0088*/ 	.byte	0x04, 0x0a
        /*008a*/ 	.short	(.L_243 - .L_242)
	.align		4
.L_242:
        /*008c*/ 	.word	index@(.nv.constant0._Z12sumReductionPfS_iii)
        /*0090*/ 	.short	0x0380
        /*0092*/ 	.short	0x001c


	//----- nvinfo : EIATTR_SW_WAR
	.align		4
.L_243:
        /*0094*/ 	.byte	0x04, 0x36
        /*0096*/ 	.short	(.L_245 - .L_244)
.L_244:
        /*0098*/ 	.word	0x00000008
.L_245:


//--------------------- .nv.info._Z21MatVecMultFusedAddActPfS_S_S_ii --------------------------
	.section	.nv.info._Z21MatVecMultFusedAddActPfS_S_S_ii,"",@"SHT_CUDA_INFO"
	.sectionflags	@""
	.align	4


	//----- nvinfo : EIATTR_CUDA_API_VERSION
	.align		4
        /*0000*/ 	.byte	0x04, 0x37
        /*0002*/ 	.short	(.L_247 - .L_246)
.L_246:
        /*0004*/ 	.word	0x00000082


	//----- nvinfo : EIATTR_KPARAM_INFO
	.align		4
.L_247:
        /*0008*/ 	.byte	0x04, 0x17
        /*000a*/ 	.short	(.L_249 - .L_248)
.L_248:
        /*000c*/ 	.word	0x00000000
        /*0010*/ 	.short	0x0005
        /*0012*/ 	.short	0x0024
        /*0014*/ 	.byte	0x00, 0xf0, 0x11, 0x00


	//----- nvinfo : EIATTR_KPARAM_INFO
	.align		4
.L_249:
        /*0018*/ 	.byte	0x04, 0x17
        /*001a*/ 	.short	(.L_251 - .L_250)
.L_250:
        /*001c*/ 	.word	0x00000000
        /*0020*/ 	.short	0x0004
        /*0022*/ 	.short	0x0020
        /*0024*/ 	.byte	0x00, 0xf0, 0x11, 0x00


	//----- nvinfo : EIATTR_KPARAM_INFO
	.align		4
.L_251:
        /*0028*/ 	.byte	0x04, 0x17
        /*002a*/ 	.short	(.L_253 - .L_252)
.L_252:
        /*002c*/ 	.word	0x00000000
        /*0030*/ 	.short	0x0003
        /*0032*/ 	.short	0x0018
        /*0034*/ 	.byte	0x00, 0xf5, 0x21, 0x00


	//----- nvinfo : EIATTR_KPARAM_INFO
	.align		4
.L_253:
        /*0038*/ 	.byte	0x04, 0x17
        /*003a*/ 	.short	(.L_255 - .L_254)
.L_254:
        /*003c*/ 	.word	0x00000000
        /*0040*/ 	.short	0x0002
        /*0042*/ 	.short	0x0010
        /*0044*/ 	.byte	0x00, 0xf5, 0x21, 0x00


	//----- nvinfo : EIATTR_KPARAM_INFO
	.align		4
.L_255:
        /*0048*/ 	.byte	0x04, 0x17
        /*004a*/ 	.short	(.L_257 - .L_256)
.L_256:
        /*004c*/ 	.word	0x00000000
        /*0050*/ 	.short	0x0001
        /*0052*/ 	.short	0x0008
        /*0054*/ 	.byte	0x00, 0xf5, 0x21, 0x00


	//----- nvinfo : EIATTR_KPARAM_INFO
	.align		4
.L_257:
        /*0058*/ 	.byte	0x04, 0x17
        /*005a*/ 	.short	(.L_259 - .L_258)
.L_258:
        /*005c*/ 	.word	0x00000000
        /*0060*/ 	.short	0x0000
        /*0062*/ 	.short	0x0000
        /*0064*/ 	.byte	0x00, 0xf5, 0x21, 0x00


	//----- nvinfo : EIATTR_SPARSE_MMA_MASK
	.align		4
.L_259:
        /*0068*/ 	.byte	0x03, 0x50
        /*006a*/ 	.short	0x0000


	//----- nvinfo : EIATTR_MAXREG_COUNT
	.align		4
        /*006c*/ 	.byte	0x03, 0x1b
        /*006e*/ 	.short	0x00ff


	//----- nvinfo : EIATTR_NUM_BARRIERS
	.align		4
        /*0070*/ 	.byte	0x02, 0x4c
        /*0072*/ 	.byte	0x01
	.zero		1


	//----- nvinfo : EIATTR_MERCURY_ISA_VERSION
	.align		4
        /*0074*/ 	.byte	0x03, 0x5f
        /*0076*/ 	.short	0x0101


	//----- nvinfo : EIATTR_VRC_CTA_INIT_COUNT
	.align		4
        /*0078*/ 	.byte	0x02, 0x4a
	.zero		1
	.zero		1


	//----- nvinfo : EIATTR_EXIT_INSTR_OFFSETS
	.align		4
        /*007c*/ 	.byte	0x04, 0x1c
        /*007e*/ 	.short	(.L_261 - .L_260)


	//   ....[0]....
.L_260:
        /*0080*/ 	.word	0x00000090


	//   ....[1]....
        /*0084*/ 	.word	0x00000470


	//----- nvinfo : EIATTR_CRS_STACK_SIZE
	.align		4
.L_261:
        /*0088*/ 	.byte	0x04, 0x1e
        /*008a*/ 	.short	(.L_263 - .L_262)
.L_262:
        /*008c*/ 	.word	0x00000000


	//----- nvinfo : EIATTR_CBANK_PARAM_SIZE
	.align		4
.L_263:
        /*0090*/ 	.byte	0x03, 0x19
        /*0092*/ 	.short	0x0028


	//----- nvinfo : EIATTR_PARAM_CBANK
	.align		4
        /*0094*/ 	.byte	0x04, 0x0a
        /*0096*/ 	.short	(.L_265 - .L_264)
	.align		4
.L_264:
        /*0098*/ 	.word	index@(.nv.constant0._Z21MatVecMultFusedAddActPfS_S_S_ii)
        /*009c*/ 	.short	0x0380
        /*009e*/ 	.short	0x0028


	//----- nvinfo : EIATTR_SW_WAR
	.align		4
.L_265:
        /*00a0*/ 	.byte	0x04, 0x36
        /*00a2*/ 	.short	(.L_267 - .L_266)
.L_266:
        /*00a4*/ 	.word	0x00000008
.L_267:


//--------------------- .nv.info._Z10netPollingPfPiS_iii --------------------------
	.section	.nv.info._Z10netPollingPfPiS_iii,"",@"SHT_CUDA_INFO"
	.sectionflags	@""
	.align	4


	//----- nvinfo : EIATTR_CUDA_API_VERSION
	.align		4
        /*0000*/ 	.byte	0x04, 0x37
        /*0002*/ 	.short	(.L_269 - .L_268)
.L_268:
        /*0004*/ 	.word	0x00000082


	//----- nvinfo : EIATTR_KPARAM_INFO
	.align		4
.L_269:
        /*0008*/ 	.byte	0x04, 0x17
        /*000a*/ 	.short	(.L_271 - .L_270)
.L_270:
        /*000c*/ 	.word	0x00000000
        /*0010*/ 	.short	0x0005
        /*0012*/ 	.short	0x0020
        /*0014*/ 	.byte	0x00, 0xf0, 0x11, 0x00


	//----- nvinfo : EIATTR_KPARAM_INFO
	.align		4
.L_271:
        /*0018*/ 	.byte	0x04, 0x17
        /*001a*/ 	.short	(.L_273 - .L_272)
.L_272:
        /*001c*/ 	.word	0x00000000
        /*0020*/ 	.short	0x0004
        /*0022*/ 	.short	0x001c
        /*0024*/ 	.byte	0x00, 0xf0, 0x11, 0x00


	//----- nvinfo : EIATTR_KPARAM_INFO
	.align		4
.L_273:
        /*0028*/ 	.byte	0x04, 0x17
        /*002a*/ 	.short	(.L_275 - .L_274)
.L_274:
        /*002c*/ 	.word	0x00000000
        /*0030*/ 	.short	0x0003
        /*0032*/ 	.short	0x0018
        /*0034*/ 	.byte	0x00, 0xf0, 0x11, 0x00


	//----- nvinfo : EIATTR_KPARAM_INFO
	.align		4
.L_275:
        /*0038*/ 	.byte	0x04, 0x17
        /*003a*/ 	.short	(.L_277 - .L_276)
.L_276:
        /*003c*/ 	.word	0x00000000
        /*0040*/ 	.short	0x0002
        /*0042*/ 	.short	0x0010
        /*0044*/ 	.byte	0x00, 0xf5, 0x21, 0x00


	//----- nvinfo : EIATTR_KPARAM_INFO
	.align		4
.L_277:
        /*0048*/ 	.byte	0x04, 0x17
        /*004a*/ 	.short	(.L_279 - .L_278)
.L_278:
        /*004c*/ 	.word	0x00000000
        /*0050*/ 	.short	0x0001
        /*0052*/ 	.short	0x0008
        /*0054*/ 	.byte	0x00, 0xf5, 0x21, 0x00


	//----- nvinfo : EIATTR_KPARAM_INFO
	.align		4
.L_279:
        /*0058*/ 	.byte	0x04, 0x17
        /*005a*/ 	.short	(.L_281 - .L_280)
.L_280:
        /*005c*/ 	.word	0x00000000
        /*0060*/ 	.short	0x0000
        /*0062*/ 	.short	0x0000
        /*0064*/ 	.byte	0x00, 0xf5, 0x21, 0x00


	//----- nvinfo : EIATTR_SPARSE_MMA_MASK
	.align		4
.L_281:
        /*0068*/ 	.byte	0x03, 0x50
        /*006a*/ 	.short	0x0000


	//----- nvinfo : EIATTR_MAXREG_COUNT
	.align		4
        /*006c*/ 	.byte	0x03, 0x1b
        /*006e*/ 	.short	0x00ff


	//----- nvinfo : EIATTR_MERCURY_ISA_VERSION
	.align		4
        /*0070*/ 	.byte	0x03, 0x5f
        /*0072*/ 	.short	0x0101


	//----- nvinfo : EIATTR_VRC_CTA_INIT_COUNT
	.align		4
        /*0074*/ 	.byte	0x02, 0x4a
	.zero		1
	.zero		1


	//----- nvinfo : EIATTR_EXIT_INSTR_OFFSETS
	.align		4
        /*0078*/ 	.byte	0x04, 0x1c
        /*007a*/ 	.short	(.L_283 - .L_282)


	//   ....[0]....
.L_282:
        /*007c*/ 	.word	0x00000150


	//   ....[1]....
        /*0080*/ 	.word	0x00001350


	//----- nvinfo : EIATTR_CBANK_PARAM_SIZE
	.align		4
.L_283:
        /*0084*/ 	.byte	0x03, 0x19
        /*0086*/ 	.short	0x0024


	//----- nvinfo : EIATTR_PARAM_CBANK
	.align		4
        /*0088*/ 	.byte	0x04, 0x0a
        /*008a*/ 	.short	(.L_285 - .L_284)
	.align		4
.L_284:
        /*008c*/ 	.word	index@(.nv.constant0._Z10netPollingPfPiS_iii)
        /*0090*/ 	.short	0x0380
        /*0092*/ 	.short	0x0024


	//----- nvinfo : EIATTR_SW_WAR
	.align		4
.L_285:
        /*0094*/ 	.byte	0x04, 0x36
        /*0096*/ 	.short	(.L_287 - .L_286)
.L_286:
        /*0098*/ 	.word	0x00000008
.L_287:


//--------------------- .nv.info._Z22ConvolutionFusedAddActPfS_S_iiii --------------------------
	.section	.nv.info._Z22ConvolutionFusedAddActPfS_S_iiii,"",@"SHT_CUDA_INFO"
	.sectionflags	@""
	.align	4


	//----- nvinfo : EIATTR_CUDA_API_VERSION
	.align		4
        /*0000*/ 	.byte	0x04, 0x37
        /*0002*/ 	.short	(.L_289 - .L_288)
.L_288:
        /*0004*/ 	.word	0x00000082


	//----- nvinfo : EIATTR_KPARAM_INFO
	.align		4
.L_289:
        /*0008*/ 	.byte	0x04, 0x17
        /*000a*/ 	.short	(.L_291 - .L_290)
.L_290:
        /*000c*/ 	.word	0x00000000
        /*0010*/ 	.short	0x0006
        /*0012*/ 	.short	0x0024
        /*0014*/ 	.byte	0x00, 0xf0, 0x11, 0x00


	//----- nvinfo : EIATTR_KPARAM_INFO
	.align		4
.L_291:
        /*0018*/ 	.byte	0x04, 0x17
        /*001a*/ 	.short	(.L_293 - .L_292)
.L_292:
        /*001c*/ 	.word	0x00000000
        /*0020*/ 	.short	0x0005
        /*0022*/ 	.short	0x0020
        /*0024*/ 	.byte	0x00, 0xf0, 0x11, 0x00


	//----- nvinfo : EIATTR_KPARAM_INFO
	.align		4
.L_293:
        /*0028*/ 	.byte	0x04, 0x17
        /*002a*/ 	.short	(.L_295 - .L_294)
.L_294:
        /*002c*/ 	.word	0x00000000
        /*0030*/ 	.short	0x0004
        /*0032*/ 	.short	0x001c
        /*0034*/ 	.byte	0x00, 0xf0, 0x11, 0x00


	//----- nvinfo : EIATTR_KPARAM_INFO
	.align		4
.L_295:
        /*0038*/ 	.byte	0x04, 0x17
        /*003a*/ 	.short	(.L_297 - .L_296)
.L_296:
        /*003c*/ 	.word	0x00000000
        /*0040*/ 	.short	0x0003
        /*0042*/ 	.short	0x0018
        /*0044*/ 	.byte	0x00, 0xf0, 0x11, 0x00


	//----- nvinfo : EIATTR_KPARAM_INFO
	.align		4
.L_297:
        /*0048*/ 	.byte	0x04, 0x17
        /*004a*/ 	.short	(.L_299 - .L_298)
.L_298:
        /*004c*/ 	.word	0x00000000
        /*0050*/ 	.short	0x0002
        /*0052*/ 	.short	0x0010
        /*0054*/ 	.byte	0x00, 0xf5, 0x21, 0x00


	//----- nvinfo : EIATTR_KPARAM_INFO
	.align		4
.L_299:
        /*0058*/ 	.byte	0x04, 0x17
        /*005a*/ 	.short	(.L_301 - .L_300)
.L_300:
        /*005c*/ 	.word	0x00000000
        /*0060*/ 	.short	0x0001
        /*0062*/ 	.short	0x0008
        /*0064*/ 	.byte	0x00, 0xf5, 0x21, 0x00


	//----- nvinfo : EIATTR_KPARAM_INFO
	.align		4
.L_301:
        /*0068*/ 	.byte	0x04, 0x17
        /*006a*/ 	.short	(.L_303 - .L_302)
.L_302:
        /*006c*/ 	.word	0x00000000
        /*0070*/ 	.short	0x0000
        /*0072*/ 	.short	0x0000
        /*0074*/ 	.byte	0x00, 0xf5, 0x21, 0x00


	//----- nvinfo : EIATTR_SPARSE_MMA_MASK
	.align		4
.L_303:
        /*0078*/ 	.byte	0x03, 0x50
        /*007a*/ 	.short	0x0000


	//----- nvinfo : EIATTR_MAXREG_COUNT
	.align		4
        /*007c*/ 	.byte	0x03, 0x1b
        /*007e*/ 	.short	0x00ff


	//----- nvinfo : EIATTR_MERCURY_ISA_VERSION
	.align		4
        /*0080*/ 	.byte	0x03, 0x5f
        /*0082*/ 	.short	0x0101


	//----- nvinfo : EIATTR_VRC_CTA_INIT_COUNT
	.align		4
        /*0084*/ 	.byte	0x02, 0x4a
	.zero		1
	.zero		1


	//----- nvinfo : EIATTR_EXIT_INSTR_OFFSETS
	.align		4
        /*0088*/ 	.byte	0x04, 0x1c
        /*008a*/ 	.short	(.L_305 - .L_304)


	//   ....[0]....
.L_304:
        /*008c*/ 	.word	0x00000160


	//   ....[1]....
        /*0090*/ 	.word	0x00000df0


	//----- nvinfo : EIATTR_CBANK_PARAM_SIZE
	.align		4
.L_305:
        /*0094*/ 	.byte	0x03, 0x19
        /*0096*/ 	.short	0x0028


	//----- nvinfo : EIATTR_PARAM_CBANK
	.align		4
        /*0098*/ 	.byte	0x04, 0x0a
        /*009a*/ 	.short	(.L_307 - .L_306)
	.align		4
.L_306:
        /*009c*/ 	.word	index@(.nv.constant0._Z22ConvolutionFusedAddActPfS_S_iiii)
        /*00a0*/ 	.short	0x0380
        /*00a2*/ 	.short	0x0028


	//----- nvinfo : EIATTR_SW_WAR
	.align		4
.L_307:
        /*00a4*/ 	.byte	0x04, 0x36
        /*00a6*/ 	.short	(.L_309 - .L_308)
.L_308:
        /*00a8*/ 	.word	0x00000008
.L_309:


//--------------------- .nv.info._Z10VecAddMultPfS_fi --------------------------
	.section	.nv.info._Z10VecAddMultPfS_fi,"",@"SHT_CUDA_INFO"
	.sectionflags	@""
	.align	4


	//----- nvinfo : EIATTR_CUDA_API_VERSION
	.align		4
        /*0000*/ 	.byte	0x04, 0x37
        /*0002*/ 	.short	(.L_311 - .L_310)
.L_310:
        /*0004*/ 	.word	0x00000082


	//----- nvinfo : EIATTR_KPARAM_INFO
	.align		4
.L_311:
        /*0008*/ 	.byte	0x04, 0x17
        /*000a*/ 	.short	(.L_313 - .L_312)
.L_312:
        /*000c*/ 	.word	0x00000000
        /*0010*/ 	.short	0x0003
        /*0012*/ 	.short	0x0014
        /*0014*/ 	.byte	0x00, 0xf0, 0x11, 0x00


	//----- nvinfo : EIATTR_KPARAM_INFO
	.align		4
.L_313:
        /*0018*/ 	.byte	0x04, 0x17
        /*001a*/ 	.short	(.L_315 - .L_314)
.L_314:
        /*001c*/ 	.word	0x00000000
        /*0020*/ 	.short	0x0002
        /*0022*/ 	.short	0x0010
        /*0024*/ 	.byte	0x00, 0xf0, 0x11, 0x00


	//----- nvinfo : EIATTR_KPARAM_INFO
	.align		4
.L_315:
        /*0028*/ 	.byte	0x04, 0x17
        /*002a*/ 	.short	(.L_317 - .L_316)
.L_316:
        /*002c*/ 	.word	0x00000000
        /*0030*/ 	.short	0x0001
        /*0032*/ 	.short	0x0008
        /*0034*/ 	.byte	0x00, 0xf5, 0x21, 0x00


	//----- nvinfo : EIATTR_KPARAM_INFO
	.align		4
.L_317:
        /*0038*/ 	.byte	0x04, 0x17
        /*003a*/ 	.short	(.L_319 - .L_318)
.L_318:
        /*003c*/ 	.word	0x00000000
        /*0040*/ 	.short	0x0000
        /*0042*/ 	.short	0x0000
        /*0044*/ 	.byte	0x00, 0xf5, 0x21, 0x00


	//----- nvinfo : EIATTR_SPARSE_MMA_MASK
	.align		4
.L_319:
        /*0048*/ 	.byte	0x03, 0x50
        /*004a*/ 	.short	0x0000


	//----- nvinfo : EIATTR_MAXREG_COUNT
	.align		4
        /*004c*/ 	.byte	0x03, 0x1b
        /*004e*/ 	.short	0x00ff


	//----- nvinfo : EIATTR_MERCURY_ISA_VERSION
	.align		4
        /*0050*/ 	.byte	0x03, 0x5f
        /*0052*/ 	.short	0x0101


	//----- nvinfo : EIATTR_VRC_CTA_INIT_COUNT
	.align		4
        /*0054*/ 	.byte	0x02, 0x4a
	.zero		1
	.zero		1


	//----- nvinfo : EIATTR_EXIT_INSTR_OFFSETS
	.align		4
        /*0058*/ 	.byte	0x04, 0x1c
        /*005a*/ 	.short	(.L_321 - .L_320)


	//   ....[0]....
.L_320:
        /*005c*/ 	.word	0x00000070


	//   ....[1]....
        /*0060*/ 	.word	0x00000120


	//----- nvinfo : EIATTR_CBANK_PARAM_SIZE
	.align		4
.L_321:
        /*0064*/ 	.byte	0x03, 0x19
        /*0066*/ 	.short	0x0018


	//----- nvinfo : EIATTR_PARAM_CBANK
	.align		4
        /*0068*/ 	.byte	0x04, 0x0a
        /*006a*/ 	.short	(.L_323 - .L_322)
	.align		4
.L_322:
        /*006c*/ 	.word	index@(.nv.constant0._Z10VecAddMultPfS_fi)
        /*0070*/ 	.short	0x0380
        /*0072*/ 	.short	0x0018


	//----- nvinfo : EIATTR_SW_WAR
	.align		4
.L_323:
        /*0074*/ 	.byte	0x04, 0x36
        /*0076*/ 	.short	(.L_325 - .L_324)
.L_324:
        /*0078*/ 	.word	0x00000008
.L_325:


//--------------------- .nv.info._Z8VecCMultPfS_fi --------------------------
	.section	.nv.info._Z8VecCMultPfS_fi,"",@"SHT_CUDA_INFO"
	.sectionflags	@""
	.align	4


	//----- nvinfo : EIATTR_CUDA_API_VERSION
	.align		4
        /*0000*/ 	.byte	0x04, 0x37
        /*0002*/ 	.short	(.L_327 - .L_326)
.L_326:
        /*0004*/ 	.word	0x00000082


	//----- nvinfo : EIATTR_KPARAM_INFO
	.align		4
.L_327:
        /*0008*/ 	.byte	0x04, 0x17
        /*000a*/ 	.short	(.L_329 - .L_328)
.L_328:
        /*000c*/ 	.word	0x00000000
        /*0010*/ 	.short	0x0003
        /*0012*/ 	.short	0x0014
        /*0014*/ 	.byte	0x00, 0xf0, 0x11, 0x00


	//----- nvinfo : EIATTR_KPARAM_INFO
	.align		4
.L_329:
        /*0018*/ 	.byte	0x04, 0x17
        /*001a*/ 	.short	(.L_331 - .L_330)
.L_330:
        /*001c*/ 	.word	0x00000000
        /*0020*/ 	.short	0x0002
        /*0022*/ 	.short	0x0010
        /*0024*/ 	.byte	0x00, 0xf0, 0x11, 0x00


	//----- nvinfo : EIATTR_KPARAM_INFO
	.align		4
.L_331:
        /*0028*/ 	.byte	0x04, 0x17
        /*002a*/ 	.short	(.L_333 - .L_332)
.L_332:
        /*002c*/ 	.word	0x00000000
        /*0030*/ 	.short	0x0001
        /*0032*/ 	.short	0x0008
        /*0034*/ 	.byte	0x00, 0xf5, 0x21, 0x00


	//----- nvinfo : EIATTR_KPARAM_INFO
	.align		4
.L_333:
        /*0038*/ 	.byte	0x04, 0x17
        /*003a*/ 	.short	(.L_335 - .L_334)
.L_334:
        /*003c*/ 	.word	0x00000000
        /*0040*/ 	.short	0x0000
        /*0042*/ 	.short	0x0000
        /*0044*/ 	.byte	0x00, 0xf5, 0x21, 0x00


	//----- nvinfo : EIATTR_SPARSE_MMA_MASK
	.align		4
.L_335:
        /*0048*/ 	.byte	0x03, 0x50
        /*004a*/ 	.short	0x0000


	//----- nvinfo : EIATTR_MAXREG_COUNT
	.align		4
        /*004c*/ 	.byte	0x03, 0x1b
        /*004e*/ 	.short	0x00ff


	//----- nvinfo : EIATTR_MERCURY_ISA_VERSION
	.align		4
        /*0050*/ 	.byte	0x03, 0x5f
        /*0052*/ 	.short	0x0101


	//----- nvinfo : EIATTR_VRC_CTA_INIT_COUNT
	.align		4
        /*0054*/ 	.byte	0x02, 0x4a
	.zero		1
	.zero		1


	//----- nvinfo : EIATTR_EXIT_INSTR_OFFSETS
	.align		4
        /*0058*/ 	.byte	0x04, 0x1c
        /*005a*/ 	.short	(.L_337 - .L_336)


	//   ....[0]....
.L_336:
        /*005c*/ 	.word	0x00000070


	//   ....[1]....
        /*0060*/ 	.word	0x00000110


	//----- nvinfo : EIATTR_CBANK_PARAM_SIZE
	.align		4
.L_337:
        /*0064*/ 	.byte	0x03, 0x19
        /*0066*/ 	.short	0x0018


	//----- nvinfo : EIATTR_PARAM_CBANK
	.align		4
        /*0068*/ 	.byte	0x04, 0x0a
        /*006a*/ 	.short	(.L_339 - .L_338)
	.align		4
.L_338:
        /*006c*/ 	.word	index@(.nv.constant0._Z8VecCMultPfS_fi)
        /*0070*/ 	.short	0x0380
        /*0072*/ 	.short	0x0018


	//----- nvinfo : EIATTR_SW_WAR
	.align		4
.L_339:
        /*0074*/ 	.byte	0x04, 0x36
        /*0076*/ 	.short	(.L_341 - .L_340)
.L_340:
        /*0078*/ 	.word	0x00000008
.L_341:


//--------------------- .nv.callgraph             --------------------------
	.section	.nv.callgraph,"",@"SHT_CUDA_CALLGRAPH"
	.align	4
	.sectionentsize	8
	.align		4
        /*0000*/ 	.word	0x00000000
	.align		4
        /*0004*/ 	.word	0xffffffff
	.align		4
        /*0008*/ 	.word	0x00000000
	.align		4
        /*000c*/ 	.word	0xfffffffe
	.align		4
        /*0010*/ 	.word	0x00000000
	.align		4
        /*0014*/ 	.word	0xfffffffd
	.align		4
        /*0018*/ 	.word	0x00000000
	.align		4
        /*001c*/ 	.word	0xfffffffc


//--------------------- .text._Z9applyAdamPfS_S_ii --------------------------
	.section	.text._Z9applyAdamPfS_S_ii,"ax",@progbits
	.align	128
        .global         _Z9applyAdamPfS_S_ii
        .type           _Z9applyAdamPfS_S_ii,@function
        .size           _Z9applyAdamPfS_S_ii,(.L_x_70 - _Z9applyAdamPfS_S_ii)
        .other          _Z9applyAdamPfS_S_ii,@"STO_CUDA_ENTRY STV_DEFAULT"
_Z9applyAdamPfS_S_ii:
.text._Z9applyAdamPfS_S_ii:
[----:B------:R-:W-:Y:S01]  /*0000*/  LDC R1, c[0x0][0x37c] ;  /* 0x0000df00ff017b82 */ /* 0x000fe20000000800 */
[----:B------:R-:W0:Y:S07]  /*0010*/  S2R R0, SR_TID.X ;  /* 0x0000000000007919 */ /* 0x000e2e0000002100 */
[----:B------:R-:W0:Y:S01]  /*0020*/  S2UR UR4, SR_CTAID.X ;  /* 0x00000000000479c3 */ /* 0x000e220000002500 */
[----:B------:R-:W1:Y:S07]  /*0030*/  LDCU UR5, c[0x0][0x398] ;  /* 0x00007300ff0577ac */ /* 0x000e6e0008000800 */
[----:B------:R-:W0:Y:S02]  /*0040*/  LDC R9, c[0x0][0x360] ;  /* 0x0000d800ff097b82 */ /* 0x000e240000000800 */
[----:B0-----:R-:W-:-:S05]  /*0050*/  IMAD R9, R9, UR4, R0 ;  /* 0x0000000409097c24 */ /* 0x001fca000f8e0200 */
[----:B-1----:R-:W-:-:S13]  /*0060*/  ISETP.GE.AND P0, PT, R9, UR5, PT ;  /* 0x0000000509007c0c */ /* 0x002fda000bf06270 */
[----:B------:R-:W-:Y:S05]  /*0070*/  @P0 EXIT ;  /* 0x000000000000094d */ /* 0x000fea0003800000 */
[----:B------:R-:W0:Y:S01]  /*0080*/  LDC.64 R6, c[0x0][0x380] ;  /* 0x0000e000ff067b82 */ /* 0x000e220000000a00 */
[----:B------:R-:W1:Y:S07]  /*0090*/  LDCU.64 UR4, c[0x0][0x358] ;  /* 0x00006b00ff0477ac */ /* 0x000e6e0008000a00 */
[----:B------:R-:W2:Y:S01]  /*00a0*/  LDC.64 R10, c[0x0][0x390] ;  /* 0x0000e400ff0a7b82 */ /* 0x000ea20000000a00 */
[----:B------:R-:W-:Y:S01]  /*00b0*/  UMOV UR6, 0x99999998 ;  /* 0x9999999800067882 */ /* 0x000fe20000000000 */
[----:B------:R-:W-:-:S06]  /*00c0*/  UMOV UR7, 0x3fb99999 ;  /* 0x3fb9999900077882 */ /* 0x000fcc0000000000 */
[----:B------:R-:W3:Y:S01]  /*00d0*/  LDC.64 R12, c[0x0][0x388] ;  /* 0x0000e200ff0c7b82 */ /* 0x000ee20000000a00 */
[----:B0-----:R-:W-:-:S05]  /*00e0*/  IMAD.WIDE R6, R9, 0x4, R6 ;  /* 0x0000000409067825 */ /* 0x001fca00078e0206 */
[----:B-1----:R-:W4:Y:S01]  /*00f0*/  LDG.E R8, desc[UR4][R6.64] ;  /* 0x0000000406087981 */ /* 0x002f22000c1e1900 */
[----:B--2---:R-:W-:-:S05]  /*0100*/  IMAD.WIDE R10, R9, 0x4, R10 ;  /* 0x00000004090a7825 */ /* 0x004fca00078e020a */
[----:B------:R-:W2:Y:S01]  /*0110*/  LDG.E R0, desc[UR4][R10.64] ;  /* 0x000000040a007981 */ /* 0x000ea2000c1e1900 */
[----:B---3--:R-:W-:Y:S01]  /*0120*/  IMAD.WIDE R12, R9, 0x4, R12 ;  /* 0x00000004090c7825 */ /* 0x008fe200078e020c */
[----:B----4-:R-:W0:Y:S08]  /*0130*/  F2F.F64.F32 R4, R8 ;  /* 0x0000000800047310 */ /* 0x010e300000201800 */
[----:B--2---:R-:W1:Y:S01]  /*0140*/  F2F.F64.F32 R2, R0 ;  /* 0x0000000000027310 */ /* 0x004e620000201800 */
[----:B0-----:R-:W-:Y:S01]  /*0150*/  DMUL R4, R4, UR6 ;  /* 0x0000000604047c28 */ /* 0x001fe20008000000 */
[----:B------:R-:W-:Y:S01]  /*0160*/  UMOV UR6, 0xcccccccd ;  /* 0xcccccccd00067882 */ /* 0x000fe20000000000 */
[----:B------:R-:W-:-:S06]  /*0170*/  UMOV UR7, 0x3feccccc ;  /* 0x3feccccc00077882 */ /* 0x000fcc0000000000 */
[----:B-1----:R-:W-:-:S10]  /*0180*/  DFMA R2, R2, UR6, R4 ;  /* 0x0000000602027c2b */ /* 0x002fd40008000004 */
[----:B------:R-:W0:Y:S02]  /*0190*/  F2F.F32.F64 R3, R2 ;  /* 0x0000000200037310 */ /* 0x000e240000301000 */
[----:B0-----:R0:W-:Y:S04]  /*01a0*/  STG.E desc[UR4][R10.64], R3 ;  /* 0x000000030a007986 */ /* 0x0011e8000c101904 */
[----:B------:R-:W2:Y:S04]  /*01b0*/  LDG.E R4, desc[UR4][R6.64] ;  /* 0x0000000406047981 */ /* 0x000ea8000c1e1900 */
[----:B------:R-:W3:Y:S01]  /*01c0*/  LDG.E R14, desc[UR4][R12.64] ;  /* 0x000000040c0e7981 */ /* 0x000ee2000c1e1900 */
[----:B------:R-:W-:Y:S01]  /*01d0*/  UMOV UR6, 0x47ae1480 ;  /* 0x47ae148000067882 */ /* 0x000fe20000000000 */
[----:B------:R-:W-:Y:S01]  /*01e0*/  UMOV UR7, 0x3f847ae1 ;  /* 0x3f847ae100077882 */ /* 0x000fe20000000000 */
[----:B--2---:R-:W-:-:S04]  /*01f0*/  FMUL R0, R4, R4 ;  /* 0x0000000404007220 */ /* 0x004fc80000400000 */
[----:B------:R-:W1:Y:S08]  /*0200*/  F2F.F64.F32 R8, R0 ;  /* 0x0000000000087310 */ /* 0x000e700000201800 */
[----:B---3--:R-:W2:Y:S01]  /*0210*/  F2F.F64.F32 R4, R14 ;  /* 0x0000000e00047310 */ /* 0x008ea20000201800 */
[----:B-1----:R-:W-:Y:S01]  /*0220*/  DMUL R8, R8, UR6 ;  /* 0x0000000608087c28 */ /* 0x002fe20008000000 */
[----:B------:R-:W-:Y:S01]  /*0230*/  UMOV UR6, 0x7ae147ae ;  /* 0x7ae147ae00067882 */ /* 0x000fe20000000000 */
[----:B------:R-:W-:-:S06]  /*0240*/  UMOV UR7, 0x3fefae14 ;  /* 0x3fefae1400077882 */ /* 0x000fcc0000000000 */
[----:B--2---:R-:W-:Y:S01]  /*0250*/  DFMA R8, R4, UR6, R8 ;  /* 0x0000000604087c2b */ /* 0x004fe20008000008 */
[----:B------:R-:W1:Y:S09]  /*0260*/  LDCU UR6, c[0x0][0x39c] ;  /* 0x00007380ff0677ac */ /* 0x000e720008000800 */
[----:B------:R-:W2:Y:S02]  /*0270*/  F2F.F32.F64 R8, R8 ;  /* 0x0000000800087310 */ /* 0x000ea40000301000 */
[----:B--2---:R2:W-:Y:S04]  /*0280*/  STG.E desc[UR4][R12.64], R8 ;  /* 0x000000080c007986 */ /* 0x0045e8000c101904 */
[----:B------:R-:W3:Y:S02]  /*0290*/  LDG.E R28, desc[UR4][R10.64] ;  /* 0x000000040a1c7981 */ /* 0x000ee4000c1e1900 */
[----:B-1----:R-:W1:Y:S01]  /*02a0*/  I2F.F64 R4, UR6 ;  /* 0x0000000600047d12 */ /* 0x002e620008201c00 */
[----:B------:R-:W-:Y:S01]  /*02b0*/  IMAD.MOV.U32 R27, RZ, RZ, 0x3feccccc ;  /* 0x3fecccccff1b7424 */ /* 0x000fe200078e00ff */
[----:B------:R-:W-:Y:S01]  /*02c0*/  MOV R0, 0x320 ;  /* 0x0000032000007802 */ /* 0x000fe20000000f00 */
[----:B------:R-:W-:Y:S01]  /*02d0*/  UMOV UR6, 0xcccccccd ;  /* 0xcccccccd00067882 */ /* 0x000fe20000000000 */
[----:B-1----:R-:W-:-:S02]  /*02e0*/  IMAD.MOV.U32 R2, RZ, RZ, R4 ;  /* 0x000000ffff027224 */ /* 0x002fc400078e0004 */
[----:B0-----:R-:W-:Y:S02]  /*02f0*/  IMAD.MOV.U32 R3, RZ, RZ, R5 ;  /* 0x000000ffff037224 */ /* 0x001fe400078e0005 */
[----:B--23--:R-:W0:Y:S05]  /*0300*/  F2F.F64.F32 R28, R28 ;  /* 0x0000001c001c7310 */ /* 0x00ce2a0000201800 */
[----:B0-----:R-:W-:Y:S05]  /*0310*/  CALL.REL.NOINC `($_Z9applyAdamPfS_S_ii$__internal_accurate_pow) ;  /* 0x0000000c00887944 */ /* 0x001fea0003c00000 */
[----:B------:R-:W0:Y:S01]  /*0320*/  LDCU UR6, c[0x0][0x39c] ;  /* 0x00007380ff0677ac */ /* 0x000e220008000800 */
[----:B------:R-:W-:Y:S01]  /*0330*/  IMAD.MOV.U32 R2, RZ, RZ, R10 ;  /* 0x000000ffff027224 */ /* 0x000fe200078e000a */
[----:B------:R-:W-:Y:S01]  /*0340*/  MOV R10, 0x1 ;  /* 0x00000001000a7802 */ /* 0x000fe20000000f00 */
[----:B------:R-:W-:Y:S01]  /*0350*/  IMAD.MOV.U32 R3, RZ, RZ, R11 ;  /* 0x000000ffff037224 */ /* 0x000fe200078e000b */
[----:B------:R-:W-:Y:S01]  /*0360*/  FSETP.GEU.AND P2, PT, |R29|, 6.5827683646048100446e-37, PT ;  /* 0x036000001d00780b */ /* 0x000fe20003f4e200 */
[----:B------:R-:W-:Y:S04]  /*0370*/  BSSY.RECONVERGENT B0, `(.L_x_0) ;  /* 0x0000019000007945 */ /* 0x000fe80003800200 */
[----:B------:R-:W-:Y:S01]  /*0380*/  DADD R2, -R2, 1 ;  /* 0x3ff0000002027429 */ /* 0x000fe20000000100 */
[----:B0-----:R-:W-:-:S09]  /*0390*/  ISETP.NE.AND P1, PT, RZ, UR6, PT ;  /* 0x00000006ff007c0c */ /* 0x001fd2000bf25270 */
[----:B------:R-:W-:Y:S02]  /*03a0*/  FSEL R3, R3, RZ, P1 ;  /* 0x000000ff03037208 */ /* 0x000fe40000800000 */
[----:B------:R-:W-:Y:S02]  /*03b0*/  FSEL R2, R2, RZ, P1 ;  /* 0x000000ff02027208 */ /* 0x000fe40000800000 */
[----:B------:R-:W0:Y:S04]  /*03c0*/  MUFU.RCP64H R11, R3 ;  /* 0x00000003000b7308 */ /* 0x000e280000001800 */
[----:B0-----:R-:W-:-:S08]  /*03d0*/  DFMA R12, -R2, R10, 1 ;  /* 0x3ff00000020c742b */ /* 0x001fd0000000010a */
[----:B------:R-:W-:-:S08]  /*03e0*/  DFMA R12, R12, R12, R12 ;  /* 0x0000000c0c0c722b */ /* 0x000fd0000000000c */
[----:B------:R-:W-:-:S08]  /*03f0*/  DFMA R12, R10, R12, R10 ;  /* 0x0000000c0a0c722b */ /* 0x000fd0000000000a */
[----:B------:R-:W-:-:S08]  /*0400*/  DFMA R10, -R2, R12, 1 ;  /* 0x3ff00000020a742b */ /* 0x000fd0000000010c */
[----:B------:R-:W-:-:S08]  /*0410*/  DFMA R10, R12, R10, R12 ;  /* 0x0000000a0c0a722b */ /* 0x000fd0000000000c */
[----:B------:R-:W-:-:S08]  /*0420*/  DMUL R12, R28, R10 ;  /* 0x0000000a1c0c7228 */ /* 0x000fd00000000000 */
[----:B------:R-:W-:-:S08]  /*0430*/  DFMA R14, -R2, R12, R28 ;  /* 0x0000000c020e722b */ /* 0x000fd0000000011c */
[----:B------:R-:W-:-:S10]  /*0440*/  DFMA R10, R10, R14, R12 ;  /* 0x0000000e0a0a722b */ /* 0x000fd4000000000c */
[----:B------:R-:W-:-:S05]  /*0450*/  FFMA R0, RZ, R3, R11 ;  /* 0x00000003ff007223 */ /* 0x000fca000000000b */
[----:B------:R-:W-:-:S13]  /*0460*/  FSETP.GT.AND P0, PT, |R0|, 1.469367938527859385e-39, PT ;  /* 0x001000000000780b */ /* 0x000fda0003f04200 */
[----:B------:R-:W-:Y:S05]  /*0470*/  @P0 BRA P2, `(.L_x_1) ;  /* 0x0000000000200947 */ /* 0x000fea0001000000 */
[----:B------:R-:W-:Y:S01]  /*0480*/  IMAD.MOV.U32 R12, RZ, RZ, R28 ;  /* 0x000000ffff0c7224 */ /* 0x000fe200078e001c */
[----:B------:R-:W-:Y:S01]  /*0490*/  MOV R16, 0x4e0 ;  /* 0x000004e000107802 */ /* 0x000fe20000000f00 */
[----:B------:R-:W-:Y:S02]  /*04a0*/  IMAD.MOV.U32 R13, RZ, RZ, R29 ;  /* 0x000000ffff0d7224 */ /* 0x000fe400078e001d */
[----:B------:R-:W-:Y:S02]  /*04b0*/  IMAD.MOV.U32 R10, RZ, RZ, R2 ;  /* 0x000000ffff0a7224 */ /* 0x000fe400078e0002 */
[----:B------:R-:W-:-:S07]  /*04c0*/  IMAD.MOV.U32 R11, RZ, RZ, R3 ;  /* 0x000000ffff0b7224 */ /* 0x000fce00078e0003 */
[----:B------:R-:W-:Y:S05]  /*04d0*/  CALL.REL.NOINC `($__internal_0_$__cuda_sm20_div_rn_f64_full) ;  /* 0x0000000400487944 */ /* 0x000fea0003c00000 */
[----:B------:R-:W-:Y:S01]  /*04e0*/  IMAD.MOV.U32 R10, RZ, RZ, R2 ;  /* 0x000000ffff0a7224 */ /* 0x000fe200078e0002 */
[----:B------:R-:W-:-:S07]  /*04f0*/  MOV R11, R3 ;  /* 0x00000003000b7202 */ /* 0x000fce0000000f00 */
.L_x_1:
[----:B------:R-:W-:Y:S05]  /*0500*/  BSYNC.RECONVERGENT B0 ;  /* 0x0000000000007941 */ /* 0x000fea0003800200 */
.L_x_0:
[----:B------:R0:W1:Y:S01]  /*0510*/  F2F.F32.F64 R26, R10 ;  /* 0x0000000a001a7310 */ /* 0x0000620000301000 */
[----:B------:R-:W-:Y:S01]  /*0520*/  IMAD.MOV.U32 R2, RZ, RZ, R4 ;  /* 0x000000ffff027224 */ /* 0x000fe200078e0004 */
[----:B------:R-:W-:Y:S01]  /*0530*/  MOV R0, 0x590 ;  /* 0x0000059000007802 */ /* 0x000fe20000000f00 */
[----:B------:R-:W-:Y:S01]  /*0540*/  IMAD.MOV.U32 R3, RZ, RZ, R5 ;  /* 0x000000ffff037224 */ /* 0x000fe200078e0005 */
[----:B------:R-:W-:Y:S01]  /*0550*/  UMOV UR6, 0x7ae147ae ;  /* 0x7ae147ae00067882 */ /* 0x000fe20000000000 */
[----:B------:R-:W-:-:S03]  /*0560*/  IMAD.MOV.U32 R27, RZ, RZ, 0x3fefae14 ;  /* 0x3fefae14ff1b7424 */ /* 0x000fc600078e00ff */
[----:B------:R-:W2:Y:S04]  /*0570*/  F2F.F64.F32 R8, R8 ;  /* 0x0000000800087310 */ /* 0x000ea80000201800 */
[----:B012---:R-:W-:Y:S05]  /*0580*/  CALL.REL.NOINC `($_Z9applyAdamPfS_S_ii$__internal_accurate_pow) ;  /* 0x0000000800ec7944 */ /* 0x007fea0003c00000 */
[----:B------:R-:W-:Y:S01]  /*0590*/  IMAD.MOV.U32 R2, RZ, RZ, R10 ;  /* 0x000000ffff027224 */ /* 0x000fe200078e000a */
[----:B------:R-:W-:Y:S01]  /*05a0*/  BSSY.RECONVERGENT B0, `(.L_x_2) ;  /* 0x0000019000007945 */ /* 0x000fe20003800200 */
[----:B------:R-:W-:-:S06]  /*05b0*/  IMAD.MOV.U32 R3, RZ, RZ, R11 ;  /* 0x000000ffff037224 */ /* 0x000fcc00078e000b */
[----:B------:R-:W-:-:S10]  /*05c0*/  DADD R2, -R2, 1 ;  /* 0x3ff0000002027429 */ /* 0x000fd40000000100 */
[----:B------:R-:W-:Y:S02]  /*05d0*/  FSEL R5, R3, RZ, P1 ;  /* 0x000000ff03057208 */ /* 0x000fe40000800000 */
[----:B------:R-:W-:Y:S02]  /*05e0*/  FSEL R4, R2, RZ, P1 ;  /* 0x000000ff02047208 */ /* 0x000fe40000800000 */
[----:B------:R-:W0:Y:S01]  /*05f0*/  MUFU.RCP64H R3, R5 ;  /* 0x0000000500037308 */ /* 0x000e220000001800 */
[----:B------:R-:W-:Y:S02]  /*0600*/  MOV R2, 0x1 ;  /* 0x0000000100027802 */ /* 0x000fe40000000f00 */
[----:B------:R-:W-:-:S04]  /*0610*/  FSETP.GEU.AND P1, PT, |R9|, 6.5827683646048100446e-37, PT ;  /* 0x036000000900780b */ /* 0x000fc80003f2e200 */
        /* <DEDUP_REMOVED lines=17> */
.L_x_3:
[----:B------:R-:W-:Y:S05]  /*0730*/  BSYNC.RECONVERGENT B0 ;  /* 0x0000000000007941 */ /* 0x000fea0003800200 */
.L_x_2:
[----:B------:R-:W0:Y:S01]  /*0740*/  F2F.F32.F64 R3, R2 ;  /* 0x0000000200037310 */ /* 0x000e220000301000 */
[----:B------:R-:W-:Y:S07]  /*0750*/  BSSY.RECONVERGENT B0, `(.L_x_4) ;  /* 0x000000d000007945 */ /* 0x000fee0003800200 */
[----:B------:R-:W1:Y:S01]  /*0760*/  F2F.F64.F32 R26, R26 ;  /* 0x0000001a001a7310 */ /* 0x000e620000201800 */
[----:B0-----:R-:W-:-:S07]  /*0770*/  VIADD R0, R3, 0xf3000000 ;  /* 0xf300000003007836 */ /* 0x001fce0000000000 */
[----:B------:R0:W2:Y:S01]  /*0780*/  MUFU.RSQ R4, R3 ;  /* 0x0000000300047308 */ /* 0x0000a20000001400 */
[----:B------:R-:W-:-:S13]  /*0790*/  ISETP.GT.U32.AND P0, PT, R0, 0x727fffff, PT ;  /* 0x727fffff0000780c */ /* 0x000fda0003f04070 */
[----:B01----:R-:W-:Y:S05]  /*07a0*/  @!P0 BRA `(.L_x_5) ;  /* 0x00000000000c8947 */ /* 0x003fea0003800000 */
[----:B------:R-:W-:-:S07]  /*07b0*/  MOV R9, 0x7d0 ;  /* 0x000007d000097802 */ /* 0x000fce0000000f00 */
[----:B--2---:R-:W-:Y:S05]  /*07c0*/  CALL.REL.NOINC `($__internal_1_$__cuda_sm20_sqrt_rn_f32_slowpath) ;  /* 0x0000000400fc7944 */ /* 0x004fea0003c00000 */
[----:B------:R-:W-:Y:S05]  /*07d0*/  BRA `(.L_x_6) ;  /* 0x0000000000107947 */ /* 0x000fea0003800000 */
.L_x_5:
[----:B--2---:R-:W-:Y:S01]  /*07e0*/  FMUL.FTZ R0, R3, R4 ;  /* 0x0000000403007220 */ /* 0x004fe20000410000 */
[----:B------:R-:W-:-:S03]  /*07f0*/  FMUL.FTZ R2, R4, 0.5 ;  /* 0x3f00000004027820 */ /* 0x000fc60000410000 */
[----:B------:R-:W-:-:S04]  /*0800*/  FFMA R3, -R0, R0, R3 ;  /* 0x0000000000037223 */ /* 0x000fc80000000103 */
[----:B------:R-:W-:-:S07]  /*0810*/  FFMA R0, R3, R2, R0 ;  /* 0x0000000203007223 */ /* 0x000fce0000000000 */
.L_x_6:
[----:B------:R-:W-:Y:S05]  /*0820*/  BSYNC.RECONVERGENT B0 ;  /* 0x0000000000007941 */ /* 0x000fea0003800200 */
.L_x_4:
[----:B------:R-:W0:Y:S01]  /*0830*/  F2F.F64.F32 R4, R0 ;  /* 0x0000000000047310 */ /* 0x000e220000201800 */
[----:B------:R-:W-:Y:S01]  /*0840*/  UMOV UR6, 0xe2308c3a ;  /* 0xe2308c3a00067882 */ /* 0x000fe20000000000 */
[----:B------:R-:W-:Y:S01]  /*0850*/  UMOV UR7, 0x3e45798e ;  /* 0x3e45798e00077882 */ /* 0x000fe20000000000 */
[----:B------:R-:W-:Y:S01]  /*0860*/  MOV R2, 0x1 ;  /* 0x0000000100027802 */ /* 0x000fe20000000f00 */
[----:B------:R-:W-:Y:S01]  /*0870*/  BSSY.RECONVERGENT B0, `(.L_x_7) ;  /* 0x0000015000007945 */ /* 0x000fe20003800200 */
[----:B------:R-:W-:Y:S01]  /*0880*/  FSETP.GEU.AND P1, PT, |R27|, 6.5827683646048100446e-37, PT ;  /* 0x036000001b00780b */ /* 0x000fe20003f2e200 */
[----:B0-----:R-:W-:-:S06]  /*0890*/  DADD R4, R4, UR6 ;  /* 0x0000000604047e29 */ /* 0x001fcc0008000000 */
[----:B------:R-:W0:Y:S02]  /*08a0*/  MUFU.RCP64H R3, R5 ;  /* 0x0000000500037308 */ /* 0x000e240000001800 */
        /* <DEDUP_REMOVED lines=17> */
.L_x_8:
[----:B------:R-:W-:Y:S05]  /*09c0*/  BSYNC.RECONVERGENT B0 ;  /* 0x0000000000007941 */ /* 0x000fea0003800200 */
.L_x_7:
[----:B------:R-:W0:Y:S02]  /*09d0*/  F2F.F32.F64 R3, R2 ;  /* 0x0000000200037310 */ /* 0x000e240000301000 */
[----:B0-----:R-:W-:Y:S01]  /*09e0*/  STG.E desc[UR4][R6.64], R3 ;  /* 0x0000000306007986 */ /* 0x001fe2000c101904 */
[----:B------:R-:W-:Y:S05]  /*09f0*/  EXIT ;  /* 0x000000000000794d */ /* 0x000fea0003800000 */
        .weak           $__internal_0_$__cuda_sm20_div_rn_f64_full
        .type           $__internal_0_$__cuda_sm20_div_rn_f64_full,@function
        .size           $__internal_0_$__cuda_sm20_div_rn_f64_full,($__internal_1_$__cuda_sm20_sqrt_rn_f32_slowpath - $__internal_0_$__cuda_sm20_div_rn_f64_full)
$__internal_0_$__cuda_sm20_div_rn_f64_full:
[C---:B------:R-:W-:Y:S01]  /*0a00*/  FSETP.GEU.AND P0, PT, |R11|.reuse, 1.469367938527859385e-39, PT ;  /* 0x001000000b00780b */ /* 0x040fe20003f0e200 */
[----:B------:R-:W-:Y:S01]  /*0a10*/  BSSY.RECONVERGENT B1, `(.L_x_9) ;  /* 0x0000056000017945 */ /* 0x000fe20003800200 */
[----:B------:R-:W-:Y:S02]  /*0a20*/  LOP3.LUT R2, R11, 0x800fffff, RZ, 0xc0, !PT ;  /* 0x800fffff0b027812 */ /* 0x000fe400078ec0ff */
[C---:B------:R-:W-:Y:S02]  /*0a30*/  FSETP.GEU.AND P3, PT, |R13|.reuse, 1.469367938527859385e-39, PT ;  /* 0x001000000d00780b */ /* 0x040fe40003f6e200 */
[----:B------:R-:W-:Y:S01]  /*0a40*/  LOP3.LUT R3, R2, 0x3ff00000, RZ, 0xfc, !PT ;  /* 0x3ff0000002037812 */ /* 0x000fe200078efcff */
[----:B------:R-:W-:Y:S01]  /*0a50*/  IMAD.MOV.U32 R2, RZ, RZ, R10 ;  /* 0x000000ffff027224 */ /* 0x000fe200078e000a */
[----:B------:R-:W-:Y:S02]  /*0a60*/  MOV R18, 0x1 ;  /* 0x0000000100127802 */ /* 0x000fe40000000f00 */
[----:B------:R-:W-:-:S02]  /*0a70*/  LOP3.LUT R9, R13, 0x7ff00000, RZ, 0xc0, !PT ;  /* 0x7ff000000d097812 */ /* 0x000fc400078ec0ff */
[----:B------:R-:W-:Y:S01]  /*0a80*/  LOP3.LUT R24, R11, 0x7ff00000, RZ, 0xc0, !PT ;  /* 0x7ff000000b187812 */ /* 0x000fe200078ec0ff */
[----:B------:R-:W-:-:S03]  /*0a90*/  @!P0 DMUL R2, R10, 8.98846567431157953865e+307 ;  /* 0x7fe000000a028828 */ /* 0x000fc60000000000 */
[----:B------:R-:W-:Y:S01]  /*0aa0*/  ISETP.GE.U32.AND P2, PT, R9, R24, PT ;  /* 0x000000180900720c */ /* 0x000fe20003f46070 */
[----:B------:R-:W-:Y:S01]  /*0ab0*/  @!P3 IMAD.MOV.U32 R22, RZ, RZ, RZ ;  /* 0x000000ffff16b224 */ /* 0x000fe200078e00ff */
[----:B------:R-:W-:Y:S01]  /*0ac0*/  @!P3 LOP3.LUT R0, R11, 0x7ff00000, RZ, 0xc0, !PT ;  /* 0x7ff000000b00b812 */ /* 0x000fe200078ec0ff */
[----:B------:R-:W0:Y:S03]  /*0ad0*/  MUFU.RCP64H R19, R3 ;  /* 0x0000000300137308 */ /* 0x000e260000001800 */
[----:B------:R-:W-:Y:S01]  /*0ae0*/  @!P3 ISETP.GE.U32.AND P4, PT, R9, R0, PT ;  /* 0x000000000900b20c */ /* 0x000fe20003f86070 */
[----:B------:R-:W-:Y:S01]  /*0af0*/  IMAD.MOV.U32 R0, RZ, RZ, 0x1ca00000 ;  /* 0x1ca00000ff007424 */ /* 0x000fe200078e00ff */
[----:B------:R-:W-:-:S04]  /*0b00*/  @!P0 LOP3.LUT R24, R3, 0x7ff00000, RZ, 0xc0, !PT ;  /* 0x7ff0000003188812 */ /* 0x000fc800078ec0ff */
[----:B------:R-:W-:-:S04]  /*0b10*/  @!P3 SEL R17, R0, 0x63400000, !P4 ;  /* 0x634000000011b807 */ /* 0x000fc80006000000 */
[----:B------:R-:W-:Y:S01]  /*0b20*/  @!P3 LOP3.LUT R17, R17, 0x80000000, R13, 0xf8, !PT ;  /* 0x800000001111b812 */ /* 0x000fe200078ef80d */
[----:B0-----:R-:W-:-:S03]  /*0b30*/  DFMA R14, R18, -R2, 1 ;  /* 0x3ff00000120e742b */ /* 0x001fc60000000802 */
[----:B------:R-:W-:Y:S01]  /*0b40*/  @!P3 LOP3.LUT R23, R17, 0x100000, RZ, 0xfc, !PT ;  /* 0x001000001117b812 */ /* 0x000fe200078efcff */
[----:B------:R-:W-:-:S04]  /*0b50*/  IMAD.MOV.U32 R17, RZ, RZ, R9 ;  /* 0x000000ffff117224 */ /* 0x000fc800078e0009 */
[----:B------:R-:W-:-:S08]  /*0b60*/  DFMA R14, R14, R14, R14 ;  /* 0x0000000e0e0e722b */ /* 0x000fd0000000000e */
[----:B------:R-:W-:Y:S01]  /*0b70*/  DFMA R18, R18, R14, R18 ;  /* 0x0000000e1212722b */ /* 0x000fe20000000012 */
[----:B------:R-:W-:Y:S01]  /*0b80*/  SEL R15, R0, 0x63400000, !P2 ;  /* 0x63400000000f7807 */ /* 0x000fe20005000000 */
[----:B------:R-:W-:-:S03]  /*0b90*/  IMAD.MOV.U32 R14, RZ, RZ, R12 ;  /* 0x000000ffff0e7224 */ /* 0x000fc600078e000c */
[----:B------:R-:W-:-:S03]  /*0ba0*/  LOP3.LUT R15, R15, 0x800fffff, R13, 0xf8, !PT ;  /* 0x800fffff0f0f7812 */ /* 0x000fc600078ef80d */
[----:B------:R-:W-:-:S03]  /*0bb0*/  DFMA R20, R18, -R2, 1 ;  /* 0x3ff000001214742b */ /* 0x000fc60000000802 */
[----:B------:R-:W-:-:S05]  /*0bc0*/  @!P3 DFMA R14, R14, 2, -R22 ;  /* 0x400000000e0eb82b */ /* 0x000fca0000000816 */
[----:B------:R-:W-:-:S05]  /*0bd0*/  DFMA R20, R18, R20, R18 ;  /* 0x000000141214722b */ /* 0x000fca0000000012 */
[----:B------:R-:W-:-:S03]  /*0be0*/  @!P3 LOP3.LUT R17, R15, 0x7ff00000, RZ, 0xc0, !PT ;  /* 0x7ff000000f11b812 */ /* 0x000fc600078ec0ff */
[----:B------:R-:W-:Y:S02]  /*0bf0*/  DMUL R18, R20, R14 ;  /* 0x0000000e14127228 */ /* 0x000fe40000000000 */
[----:B------:R-:W-:-:S05]  /*0c00*/  VIADD R25, R17, 0xffffffff ;  /* 0xffffffff11197836 */ /* 0x000fca0000000000 */
[----:B------:R-:W-:Y:S01]  /*0c10*/  ISETP.GT.U32.AND P0, PT, R25, 0x7feffffe, PT ;  /* 0x7feffffe1900780c */ /* 0x000fe20003f04070 */
[----:B------:R-:W-:Y:S01]  /*0c20*/  DFMA R22, R18, -R2, R14 ;  /* 0x800000021216722b */ /* 0x000fe2000000000e */
[----:B------:R-:W-:-:S04]  /*0c30*/  IADD3 R25, PT, PT, R24, -0x1, RZ ;  /* 0xffffffff18197810 */ /* 0x000fc80007ffe0ff */
[----:B------:R-:W-:-:S03]  /*0c40*/  ISETP.GT.U32.OR P0, PT, R25, 0x7feffffe, P0 ;  /* 0x7feffffe1900780c */ /* 0x000fc60000704470 */
[----:B------:R-:W-:-:S10]  /*0c50*/  DFMA R22, R20, R22, R18 ;  /* 0x000000161416722b */ /* 0x000fd40000000012 */
[----:B------:R-:W-:Y:S05]  /*0c60*/  @P0 BRA `(.L_x_10) ;  /* 0x00000000006c0947 */ /* 0x000fea0003800000 */
[----:B------:R-:W-:-:S04]  /*0c70*/  LOP3.LUT R18, R11, 0x7ff00000, RZ, 0xc0, !PT ;  /* 0x7ff000000b127812 */ /* 0x000fc800078ec0ff */
[CC--:B------:R-:W-:Y:S02]  /*0c80*/  VIADDMNMX R12, R9.reuse, -R18.reuse, 0xb9600000, !PT ;  /* 0xb9600000090c7446 */ /* 0x0c0fe40007800912 */
[----:B------:R-:W-:Y:S02]  /*0c90*/  ISETP.GE.U32.AND P0, PT, R9, R18, PT ;  /* 0x000000120900720c */ /* 0x000fe40003f06070 */
[----:B------:R-:W-:Y:S02]  /*0ca0*/  VIMNMX R12, PT, PT, R12, 0x46a00000, PT ;  /* 0x46a000000c0c7848 */ /* 0x000fe40003fe0100 */
[----:B------:R-:W-:-:S05]  /*0cb0*/  SEL R9, R0, 0x63400000, !P0 ;  /* 0x6340000000097807 */ /* 0x000fca0004000000 */
[----:B------:R-:W-:Y:S02]  /*0cc0*/  IMAD.IADD R0, R12, 0x1, -R9 ;  /* 0x000000010c007824 */ /* 0x000fe400078e0a09 */
[----:B------:R-:W-:Y:S02]  /*0cd0*/  IMAD.MOV.U32 R12, RZ, RZ, RZ ;  /* 0x000000ffff0c7224 */ /* 0x000fe400078e00ff */
[----:B------:R-:W-:-:S06]  /*0ce0*/  VIADD R13, R0, 0x7fe00000 ;  /* 0x7fe00000000d7836 */ /* 0x000fcc0000000000 */
[----:B------:R-:W-:-:S10]  /*0cf0*/  DMUL R18, R22, R12 ;  /* 0x0000000c16127228 */ /* 0x000fd40000000000 */
[----:B------:R-:W-:-:S13]  /*0d00*/  FSETP.GTU.AND P0, PT, |R19|, 1.469367938527859385e-39, PT ;  /* 0x001000001300780b */ /* 0x000fda0003f0c200 */
[----:B------:R-:W-:Y:S05]  /*0d10*/  @P0 BRA `(.L_x_11) ;  /* 0x0000000000940947 */ /* 0x000fea0003800000 */
[----:B------:R-:W-:Y:S01]  /*0d20*/  DFMA R2, R22, -R2, R14 ;  /* 0x800000021602722b */ /* 0x000fe2000000000e */
[----:B------:R-:W-:-:S09]  /*0d30*/  IMAD.MOV.U32 R12, RZ, RZ, RZ ;  /* 0x000000ffff0c7224 */ /* 0x000fd200078e00ff */
[C---:B------:R-:W-:Y:S02]  /*0d40*/  FSETP.NEU.AND P0, PT, R3.reuse, RZ, PT ;  /* 0x000000ff0300720b */ /* 0x040fe40003f0d000 */
[----:B------:R-:W-:-:S04]  /*0d50*/  LOP3.LUT R11, R3, 0x80000000, R11, 0x48, !PT ;  /* 0x80000000030b7812 */ /* 0x000fc800078e480b */
[----:B------:R-:W-:-:S07]  /*0d60*/  LOP3.LUT R13, R11, R13, RZ, 0xfc, !PT ;  /* 0x0000000d0b0d7212 */ /* 0x000fce00078efcff */
[----:B------:R-:W-:Y:S05]  /*0d70*/  @!P0 BRA `(.L_x_11) ;  /* 0x00000000007c8947 */ /* 0x000fea0003800000 */
[----:B------:R-:W-:Y:S01]  /*0d80*/  IMAD.MOV R3, RZ, RZ, -R0 ;  /* 0x000000ffff037224 */ /* 0x000fe200078e0a00 */
[----:B------:R-:W-:Y:S01]  /*0d90*/  MOV R2, RZ ;  /* 0x000000ff00027202 */ /* 0x000fe20000000f00 */
[----:B------:R-:W-:-:S05]  /*0da0*/  DMUL.RP R12, R22, R12 ;  /* 0x0000000c160c7228 */ /* 0x000fca0000008000 */
[----:B------:R-:W-:-:S05]  /*0db0*/  DFMA R2, R18, -R2, R22 ;  /* 0x800000021202722b */ /* 0x000fca0000000016 */
[----:B------:R-:W-:Y:S02]  /*0dc0*/  LOP3.LUT R11, R13, R11, RZ, 0x3c, !PT ;  /* 0x0000000b0d0b7212 */ /* 0x000fe400078e3cff */
[----:B------:R-:W-:-:S04]  /*0dd0*/  IADD3 R2, PT, PT, -R0, -0x43300000, RZ ;  /* 0xbcd0000000027810 */ /* 0x000fc80007ffe1ff */
[----:B------:R-:W-:-:S04]  /*0de0*/  FSETP.NEU.AND P0, PT, |R3|, R2, PT ;  /* 0x000000020300720b */ /* 0x000fc80003f0d200 */
[----:B------:R-:W-:Y:S02]  /*0df0*/  FSEL R18, R12, R18, !P0 ;  /* 0x000000120c127208 */ /* 0x000fe40004000000 */
[----:B------:R-:W-:Y:S01]  /*0e00*/  FSEL R19, R11, R19, !P0 ;  /* 0x000000130b137208 */ /* 0x000fe20004000000 */
[----:B------:R-:W-:Y:S06]  /*0e10*/  BRA `(.L_x_11) ;  /* 0x0000000000547947 */ /* 0x000fec0003800000 */
.L_x_10:
[----:B------:R-:W-:-:S14]  /*0e20*/  DSETP.NAN.AND P0, PT, R12, R12, PT ;  /* 0x0000000c0c00722a */ /* 0x000fdc0003f08000 */
[----:B------:R-:W-:Y:S05]  /*0e30*/  @P0 BRA `(.L_x_12) ;  /* 0x0000000000440947 */ /* 0x000fea0003800000 */
[----:B------:R-:W-:-:S14]  /*0e40*/  DSETP.NAN.AND P0, PT, R10, R10, PT ;  /* 0x0000000a0a00722a */ /* 0x000fdc0003f08000 */
[----:B------:R-:W-:Y:S05]  /*0e50*/  @P0 BRA `(.L_x_13) ;  /* 0x0000000000300947 */ /* 0x000fea0003800000 */
[----:B------:R-:W-:Y:S01]  /*0e60*/  ISETP.NE.AND P0, PT, R17, R24, PT ;  /* 0x000000181100720c */ /* 0x000fe20003f05270 */
[----:B------:R-:W-:Y:S02]  /*0e70*/  IMAD.MOV.U32 R18, RZ, RZ, 0x0 ;  /* 0x00000000ff127424 */ /* 0x000fe400078e00ff */
[----:B------:R-:W-:-:S10]  /*0e80*/  IMAD.MOV.U32 R19, RZ, RZ, -0x80000 ;  /* 0xfff80000ff137424 */ /* 0x000fd400078e00ff */
[----:B------:R-:W-:Y:S05]  /*0e90*/  @!P0 BRA `(.L_x_11) ;  /* 0x0000000000348947 */ /* 0x000fea0003800000 */
[----:B------:R-:W-:Y:S02]  /*0ea0*/  ISETP.NE.AND P0, PT, R17, 0x7ff00000, PT ;  /* 0x7ff000001100780c */ /* 0x000fe40003f05270 */
[----:B------:R-:W-:Y:S02]  /*0eb0*/  LOP3.LUT R19, R13, 0x80000000, R11, 0x48, !PT ;  /* 0x800000000d137812 */ /* 0x000fe400078e480b */
[----:B------:R-:W-:-:S13]  /*0ec0*/  ISETP.EQ.OR P0, PT, R24, RZ, !P0 ;  /* 0x000000ff1800720c */ /* 0x000fda0004702670 */
[----:B------:R-:W-:Y:S01]  /*0ed0*/  @P0 LOP3.LUT R0, R19, 0x7ff00000, RZ, 0xfc, !PT ;  /* 0x7ff0000013000812 */ /* 0x000fe200078efcff */
[----:B------:R-:W-:Y:S02]  /*0ee0*/  @!P0 IMAD.MOV.U32 R18, RZ, RZ, RZ ;  /* 0x000000ffff128224 */ /* 0x000fe400078e00ff */
[----:B------:R-:W-:Y:S02]  /*0ef0*/  @P0 IMAD.MOV.U32 R18, RZ, RZ, RZ ;  /* 0x000000ffff120224 */ /* 0x000fe400078e00ff */
[----:B------:R-:W-:Y:S01]  /*0f00*/  @P0 IMAD.MOV.U32 R19, RZ, RZ, R0 ;  /* 0x000000ffff130224 */ /* 0x000fe200078e0000 */
[----:B------:R-:W-:Y:S06]  /*0f10*/  BRA `(.L_x_11) ;  /* 0x0000000000147947 */ /* 0x000fec0003800000 */
.L_x_13:
[----:B------:R-:W-:Y:S02]  /*0f20*/  LOP3.LUT R19, R11, 0x80000, RZ, 0xfc, !PT ;  /* 0x000800000b137812 */ /* 0x000fe400078efcff */
[----:B------:R-:W-:Y:S01]  /*0f30*/  MOV R18, R10 ;  /* 0x0000000a00127202 */ /* 0x000fe20000000f00 */
[----:B------:R-:W-:Y:S06]  /*0f40*/  BRA `(.L_x_11) ;  /* 0x0000000000087947 */ /* 0x000fec0003800000 */
.L_x_12:
[----:B------:R-:W-:Y:S01]  /*0f50*/  LOP3.LUT R19, R13, 0x80000, RZ, 0xfc, !PT ;  /* 0x000800000d137812 */ /* 0x000fe200078efcff */
[----:B------:R-:W-:-:S07]  /*0f60*/  IMAD.MOV.U32 R18, RZ, RZ, R12 ;  /* 0x000000ffff127224 */ /* 0x000fce00078e000c */
.L_x_11:
[----:B------:R-:W-:Y:S05]  /*0f70*/  BSYNC.RECONVERGENT B1 ;  /* 0x0000000000017941 */ /* 0x000fea0003800200 */
.L_x_9:
[----:B------:R-:W-:Y:S02]  /*0f80*/  IMAD.MOV.U32 R17, RZ, RZ, 0x0 ;  /* 0x00000000ff117424 */ /* 0x000fe400078e00ff */
[----:B------:R-:W-:Y:S02]  /*0f90*/  IMAD.MOV.U32 R2, RZ, RZ, R18 ;  /* 0x000000ffff027224 */ /* 0x000fe400078e0012 */
[----:B------:R-:W-:Y:S01]  /*0fa0*/  IMAD.MOV.U32 R3, RZ, RZ, R19 ;  /* 0x000000ffff037224 */ /* 0x000fe200078e0013 */
[----:B------:R-:W-:Y:S06]  /*0fb0*/  RET.REL.NODEC R16 `(_Z9applyAdamPfS_S_ii) ;  /* 0xfffffff010107950 */ /* 0x000fec0003c3ffff */
        .weak           $__internal_1_$__cuda_sm20_sqrt_rn_f32_slowpath
        .type           $__internal_1_$__cuda_sm20_sqrt_rn_f32_slowpath,@function
        .size           $__internal_1_$__cuda_sm20_sqrt_rn_f32_slowpath,($_Z9applyAdamPfS_S_ii$__internal_accurate_pow - $__internal_1_$__cuda_sm20_sqrt_rn_f32_slowpath)
$__internal_1_$__cuda_sm20_sqrt_rn_f32_slowpath:
[----:B------:R-:W-:-:S13]  /*0fc0*/  LOP3.LUT P0, RZ, R3, 0x7fffffff, RZ, 0xc0, !PT ;  /* 0x7fffffff03ff7812 */ /* 0x000fda000780c0ff */
[----:B------:R-:W-:Y:S01]  /*0fd0*/  @!P0 IMAD.MOV.U32 R2, RZ, RZ, R3 ;  /* 0x000000ffff028224 */ /* 0x000fe200078e0003 */
[----:B------:R-:W-:Y:S06]  /*0fe0*/  @!P0 BRA `(.L_x_14) ;  /* 0x0000000000448947 */ /* 0x000fec0003800000 */
[----:B------:R-:W-:Y:S02]  /*0ff0*/  FSETP.GEU.FTZ.AND P0, PT, R3, RZ, PT ;  /* 0x000000ff0300720b */ /* 0x000fe40003f1e000 */
[----:B------:R-:W-:-:S11]  /*1000*/  MOV R0, R3 ;  /* 0x0000000300007202 */ /* 0x000fd60000000f00 */
[----:B------:R-:W-:Y:S01]  /*1010*/  @!P0 IMAD.MOV.U32 R2, RZ, RZ, 0x7fffffff ;  /* 0x7fffffffff028424 */ /* 0x000fe200078e00ff */
[----:B------:R-:W-:Y:S06]  /*1020*/  @!P0 BRA `(.L_x_14) ;  /* 0x0000000000348947 */ /* 0x000fec0003800000 */
[----:B------:R-:W-:-:S13]  /*1030*/  FSETP.GTU.FTZ.AND P0, PT, |R0|, +INF , PT ;  /* 0x7f8000000000780b */ /* 0x000fda0003f1c200 */
[----:B------:R-:W-:Y:S01]  /*1040*/  @P0 FADD.FTZ R2, R0, 1 ;  /* 0x3f80000000020421 */ /* 0x000fe20000010000 */
[----:B------:R-:W-:Y:S06]  /*1050*/  @P0 BRA `(.L_x_14) ;  /* 0x0000000000280947 */ /* 0x000fec0003800000 */
[----:B------:R-:W-:-:S13]  /*1060*/  FSETP.NEU.FTZ.AND P0, PT, |R0|, +INF , PT ;  /* 0x7f8000000000780b */ /* 0x000fda0003f1d200 */
[----:B------:R-:W-:-:S04]  /*1070*/  @P0 FFMA R3, R0, 1.84467440737095516160e+19, RZ ;  /* 0x5f80000000030823 */ /* 0x000fc800000000ff */
[----:B------:R-:W0:Y:S02]  /*1080*/  @P0 MUFU.RSQ R2, R3 ;  /* 0x0000000300020308 */ /* 0x000e240000001400 */
[----:B0-----:R-:W-:Y:S01]  /*1090*/  @P0 FMUL.FTZ R4, R3, R2 ;  /* 0x0000000203040220 */ /* 0x001fe20000410000 */
[----:B------:R-:W-:Y:S01]  /*10a0*/  @P0 FMUL.FTZ R8, R2, 0.5 ;  /* 0x3f00000002080820 */ /* 0x000fe20000410000 */
[----:B------:R-:W-:Y:S02]  /*10b0*/  @!P0 IMAD.MOV.U32 R2, RZ, RZ, R0 ;  /* 0x000000ffff028224 */ /* 0x000fe400078e0000 */
[----:B------:R-:W-:-:S04]  /*10c0*/  @P0 FADD.FTZ R5, -R4, -RZ ;  /* 0x800000ff04050221 */ /* 0x000fc80000010100 */
[----:B------:R-:W-:-:S04]  /*10d0*/  @P0 FFMA R5, R4, R5, R3 ;  /* 0x0000000504050223 */ /* 0x000fc80000000003 */
[----:B------:R-:W-:-:S04]  /*10e0*/  @P0 FFMA R5, R5, R8, R4 ;  /* 0x0000000805050223 */ /* 0x000fc80000000004 */
[----:B------:R-:W-:-:S07]  /*10f0*/  @P0 FMUL.FTZ R2, R5, 2.3283064365386962891e-10 ;  /* 0x2f80000005020820 */ /* 0x000fce0000410000 */
.L_x_14:
[----:B------:R-:W-:Y:S02]  /*1100*/  IMAD.MOV.U32 R0, RZ, RZ, R2 ;  /* 0x000000ffff007224 */ /* 0x000fe400078e0002 */
[----:B------:R-:W-:Y:S02]  /*1110*/  IMAD.MOV.U32 R2, RZ, RZ, R9 ;  /* 0x000000ffff027224 */ /* 0x000fe400078e0009 */
[----:B------:R-:W-:-:S04]  /*1120*/  IMAD.MOV.U32 R3, RZ, RZ, 0x0 ;  /* 0x00000000ff037424 */ /* 0x000fc800078e00ff */
[----:B------:R-:W-:Y:S05]  /*1130*/  RET.REL.NODEC R2 `(_Z9applyAdamPfS_S_ii) ;  /* 0xffffffec02b07950 */ /* 0x000fea0003c3ffff */
        .type           $_Z9applyAdamPfS_S_ii$__internal_accurate_pow,@function
        .size           $_Z9applyAdamPfS_S_ii$__internal_accurate_pow,(.L_x_70 - $_Z9applyAdamPfS_S_ii$__internal_accurate_pow)
$_Z9applyAdamPfS_S_ii$__internal_accurate_pow:
[----:B------:R-:W-:Y:S01]  /*1140*/  ISETP.GT.U32.AND P0, PT, R27, 0xfffff, PT ;  /* 0x000fffff1b00780c */ /* 0x000fe20003f04070 */
[----:B------:R-:W-:Y:S01]  /*1150*/  IMAD.MOV.U32 R11, RZ, RZ, R27 ;  /* 0x000000ffff0b7224 */ /* 0x000fe200078e001b */
[----:B------:R-:W-:Y:S01]  /*1160*/  MOV R10, UR6 ;  /* 0x00000006000a7c02 */ /* 0x000fe20008000f00 */
[----:B------:R-:W-:Y:S01]  /*1170*/  IMAD.U32 R12, RZ, RZ, UR6 ;  /* 0x00000006ff0c7e24 */ /* 0x000fe2000f8e00ff */
[----:B------:R-:W-:Y:S01]  /*1180*/  MOV R15, 0x3ed0f5d2 ;  /* 0x3ed0f5d2000f7802 */ /* 0x000fe20000000f00 */
[----:B------:R-:W-:Y:S01]  /*1190*/  IMAD.MOV.U32 R16, RZ, RZ, RZ ;  /* 0x000000ffff107224 */ /* 0x000fe200078e00ff */
[----:B------:R-:W-:Y:S01]  /*11a0*/  UMOV UR6, 0x7d2cafe2 ;  /* 0x7d2cafe200067882 */ /* 0x000fe20000000000 */
[----:B------:R-:W-:Y:S01]  /*11b0*/  IMAD.MOV.U32 R14, RZ, RZ, 0x41ad3b5a ;  /* 0x41ad3b5aff0e7424 */ /* 0x000fe200078e00ff */
[----:B------:R-:W-:Y:S01]  /*11c0*/  UMOV UR7, 0x3eb0f5ff ;  /* 0x3eb0f5ff00077882 */ /* 0x000fe20000000000 */
[----:B------:R-:W-:Y:S01]  /*11d0*/  UMOV UR8, 0x3b39803f ;  /* 0x3b39803f00087882 */ /* 0x000fe20000000000 */
[----:B------:R-:W-:-:S03]  /*11e0*/  UMOV UR9, 0x3c7abc9e ;  /* 0x3c7abc9e00097882 */ /* 0x000fc60000000000 */
[----:B------:R-:W-:Y:S01]  /*11f0*/  @!P0 DMUL R22, R10, 1.80143985094819840000e+16 ;  /* 0x435000000a168828 */ /* 0x000fe20000000000 */
[--C-:B------:R-:W-:Y:S01]  /*1200*/  IMAD.MOV.U32 R10, RZ, RZ, R27.reuse ;  /* 0x000000ffff0a7224 */ /* 0x100fe200078e001b */
[----:B------:R-:W-:-:S08]  /*1210*/  SHF.R.U32.HI R27, RZ, 0x14, R27 ;  /* 0x00000014ff1b7819 */ /* 0x000fd0000001161b */
[----:B------:R-:W-:Y:S01]  /*1220*/  @!P0 IMAD.MOV.U32 R10, RZ, RZ, R23 ;  /* 0x000000ffff0a8224 */ /* 0x000fe200078e0017 */
[----:B------:R-:W-:Y:S02]  /*1230*/  @!P0 MOV R12, R22 ;  /* 0x00000016000c8202 */ /* 0x000fe40000000f00 */
[----:B------:R-:W-:Y:S02]  /*1240*/  @!P0 LEA.HI R27, R23, 0xffffffca, RZ, 0xc ;  /* 0xffffffca171b8811 */ /* 0x000fe400078f60ff */
[----:B------:R-:W-:-:S04]  /*1250*/  LOP3.LUT R10, R10, 0x800fffff, RZ, 0xc0, !PT ;  /* 0x800fffff0a0a7812 */ /* 0x000fc800078ec0ff */
[----:B------:R-:W-:-:S04]  /*1260*/  LOP3.LUT R13, R10, 0x3ff00000, RZ, 0xfc, !PT ;  /* 0x3ff000000a0d7812 */ /* 0x000fc800078efcff */
[----:B------:R-:W-:-:S13]  /*1270*/  ISETP.GE.U32.AND P2, PT, R13, 0x3ff6a09f, PT ;  /* 0x3ff6a09f0d00780c */ /* 0x000fda0003f46070 */
[----:B------:R-:W-:-:S04]  /*1280*/  @P2 VIADD R11, R13, 0xfff00000 ;  /* 0xfff000000d0b2836 */ /* 0x000fc80000000000 */
[----:B------:R-:W-:-:S06]  /*1290*/  @P2 IMAD.MOV.U32 R13, RZ, RZ, R11 ;  /* 0x000000ffff0d2224 */ /* 0x000fcc00078e000b */
[C---:B------:R-:W-:Y:S02]  /*12a0*/  DADD R18, R12.reuse, 1 ;  /* 0x3ff000000c127429 */ /* 0x040fe40000000000 */
[----:B------:R-:W-:-:S04]  /*12b0*/  DADD R12, R12, -1 ;  /* 0xbff000000c0c7429 */ /* 0x000fc80000000000 */
[----:B------:R-:W0:Y:S02]  /*12c0*/  MUFU.RCP64H R17, R19 ;  /* 0x0000001300117308 */ /* 0x000e240000001800 */
[----:B0-----:R-:W-:-:S08]  /*12d0*/  DFMA R10, -R18, R16, 1 ;  /* 0x3ff00000120a742b */ /* 0x001fd00000000110 */
[----:B------:R-:W-:-:S08]  /*12e0*/  DFMA R10, R10, R10, R10 ;  /* 0x0000000a0a0a722b */ /* 0x000fd0000000000a */
[----:B------:R-:W-:-:S08]  /*12f0*/  DFMA R16, R16, R10, R16 ;  /* 0x0000000a1010722b */ /* 0x000fd00000000010 */
[----:B------:R-:W-:-:S08]  /*1300*/  DMUL R10, R12, R16 ;  /* 0x000000100c0a7228 */ /* 0x000fd00000000000 */
[----:B------:R-:W-:-:S08]  /*1310*/  DFMA R10, R12, R16, R10 ;  /* 0x000000100c0a722b */ /* 0x000fd0000000000a */
[----:B------:R-:W-:-:S08]  /*1320*/  DMUL R24, R10, R10 ;  /* 0x0000000a0a187228 */ /* 0x000fd00000000000 */
[----:B------:R-:W-:Y:S01]  /*1330*/  DFMA R14, R24, UR6, R14 ;  /* 0x00000006180e7c2b */ /* 0x000fe2000800000e */
[----:B------:R-:W-:Y:S01]  /*1340*/  UMOV UR6, 0x75488a3f ;  /* 0x75488a3f00067882 */ /* 0x000fe20000000000 */
[----:B------:R-:W-:-:S06]  /*1350*/  UMOV UR7, 0x3ef3b20a ;  /* 0x3ef3b20a00077882 */ /* 0x000fcc0000000000 */
[----:B------:R-:W-:Y:S01]  /*1360*/  DFMA R20, R24, R14, UR6 ;  /* 0x0000000618147e2b */ /* 0x000fe2000800000e */
[----:B------:R-:W-:Y:S01]  /*1370*/  UMOV UR6, 0xe4faecd5 ;  /* 0xe4faecd500067882 */ /* 0x000fe20000000000 */
[----:B------:R-:W-:Y:S01]  /*1380*/  UMOV UR7, 0x3f1745cd ;  /* 0x3f1745cd00077882 */ /* 0x000fe20000000000 */
[----:B------:R-:W-:-:S05]  /*1390*/  DADD R14, R12, -R10 ;  /* 0x000000000c0e7229 */ /* 0x000fca000000080a */
[----:B------:R-:W-:Y:S01]  /*13a0*/  DFMA R20, R24, R20, UR6 ;  /* 0x0000000618147e2b */ /* 0x000fe20008000014 */
[----:B------:R-:W-:Y:S01]  /*13b0*/  UMOV UR6, 0x258a578b ;  /* 0x258a578b00067882 */ /* 0x000fe20000000000 */
[----:B------:R-:W-:Y:S01]  /*13c0*/  UMOV UR7, 0x3f3c71c7 ;  /* 0x3f3c71c700077882 */ /* 0x000fe20000000000 */
[----:B------:R-:W-:-:S05]  /*13d0*/  DADD R14, R14, R14 ;  /* 0x000000000e0e7229 */ /* 0x000fca000000000e */
[----:B------:R-:W-:Y:S01]  /*13e0*/  DFMA R20, R24, R20, UR6 ;  /* 0x0000000618147e2b */ /* 0x000fe20008000014 */
[----:B------:R-:W-:Y:S01]  /*13f0*/  UMOV UR6, 0x9242b910 ;  /* 0x9242b91000067882 */ /* 0x000fe20000000000 */
[----:B------:R-:W-:Y:S01]  /*1400*/  UMOV UR7, 0x3f624924 ;  /* 0x3f62492400077882 */ /* 0x000fe20000000000 */
[----:B------:R-:W-:-:S05]  /*1410*/  DFMA R14, R12, -R10, R14 ;  /* 0x8000000a0c0e722b */ /* 0x000fca000000000e */
[----:B------:R-:W-:Y:S01]  /*1420*/  DFMA R20, R24, R20, UR6 ;  /* 0x0000000618147e2b */ /* 0x000fe20008000014 */
[----:B------:R-:W-:Y:S01]  /*1430*/  UMOV UR6, 0x99999dfb ;  /* 0x99999dfb00067882 */ /* 0x000fe20000000000 */
[----:B------:R-:W-:Y:S01]  /*1440*/  UMOV UR7, 0x3f899999 ;  /* 0x3f89999900077882 */ /* 0x000fe20000000000 */
[----:B------:R-:W-:Y:S02]  /*1450*/  DMUL R14, R16, R14 ;  /* 0x0000000e100e7228 */ /* 0x000fe40000000000 */
[----:B------:R-:W-:-:S03]  /*1460*/  DMUL R16, R10, R10 ;  /* 0x0000000a0a107228 */ /* 0x000fc60000000000 */
[----:B------:R-:W-:Y:S01]  /*1470*/  DFMA R20, R24, R20, UR6 ;  /* 0x0000000618147e2b */ /* 0x000fe20008000014 */
[----:B------:R-:W-:Y:S01]  /*1480*/  UMOV UR6, 0x55555555 ;  /* 0x5555555500067882 */ /* 0x000fe20000000000 */
[----:B------:R-:W-:-:S03]  /*1490*/  UMOV UR7, 0x3fb55555 ;  /* 0x3fb5555500077882 */ /* 0x000fc60000000000 */
[----:B------:R-:W-:Y:S02]  /*14a0*/  VIADD R23, R15, 0x100000 ;  /* 0x001000000f177836 */ /* 0x000fe40000000000 */
[----:B------:R-:W-:Y:S01]  /*14b0*/  IMAD.MOV.U32 R22, RZ, RZ, R14 ;  /* 0x000000ffff167224 */ /* 0x000fe200078e000e */
[----:B------:R-:W-:-:S08]  /*14c0*/  DFMA R12, R24, R20, UR6 ;  /* 0x00000006180c7e2b */ /* 0x000fd00008000014 */
[----:B------:R-:W-:Y:S01]  /*14d0*/  DADD R18, -R12, UR6 ;  /* 0x000000060c127e29 */ /* 0x000fe20008000100 */
[----:B------:R-:W-:Y:S01]  /*14e0*/  UMOV UR6, 0xb9e7b0 ;  /* 0x00b9e7b000067882 */ /* 0x000fe20000000000 */
[----:B------:R-:W-:-:S06]  /*14f0*/  UMOV UR7, 0x3c46a4cb ;  /* 0x3c46a4cb00077882 */ /* 0x000fcc0000000000 */
[----:B------:R-:W-:Y:S02]  /*1500*/  DFMA R18, R24, R20, R18 ;  /* 0x000000141812722b */ /* 0x000fe40000000012 */
[C---:B------:R-:W-:Y:S02]  /*1510*/  DFMA R20, R10.reuse, R10, -R16 ;  /* 0x0000000a0a14722b */ /* 0x040fe40000000810 */
[----:B------:R-:W-:-:S06]  /*1520*/  DMUL R24, R10, R16 ;  /* 0x000000100a187228 */ /* 0x000fcc0000000000 */
[----:B------:R-:W-:Y:S02]  /*1530*/  DFMA R20, R10, R22, R20 ;  /* 0x000000160a14722b */ /* 0x000fe40000000014 */
[----:B------:R-:W-:Y:S01]  /*1540*/  DADD R22, R18, -UR6 ;  /* 0x8000000612167e29 */ /* 0x000fe20008000000 */
[----:B------:R-:W-:Y:S01]  /*1550*/  UMOV UR6, 0x80000000 ;  /* 0x8000000000067882 */ /* 0x000fe20000000000 */
[----:B------:R-:W-:Y:S01]  /*1560*/  DFMA R18, R10, R16, -R24 ;  /* 0x000000100a12722b */ /* 0x000fe20000000818 */
[----:B------:R-:W-:-:S07]  /*1570*/  UMOV UR7, 0x43300000 ;  /* 0x4330000000077882 */ /* 0x000fce0000000000 */
[----:B------:R-:W-:Y:S02]  /*1580*/  DFMA R18, R14, R16, R18 ;  /* 0x000000100e12722b */ /* 0x000fe40000000012 */
[----:B------:R-:W-:-:S06]  /*1590*/  DADD R16, R12, R22 ;  /* 0x000000000c107229 */ /* 0x000fcc0000000016 */
[----:B------:R-:W-:Y:S02]  /*15a0*/  DFMA R18, R10, R20, R18 ;  /* 0x000000140a12722b */ /* 0x000fe40000000012 */
[----:B------:R-:W-:Y:S02]  /*15b0*/  DADD R20, R12, -R16 ;  /* 0x000000000c147229 */ /* 0x000fe40000000810 */
[----:B------:R-:W-:-:S06]  /*15c0*/  DMUL R12, R16, R24 ;  /* 0x00000018100c7228 */ /* 0x000fcc0000000000 */
[----:B------:R-:W-:Y:S02]  /*15d0*/  DADD R22, R22, R20 ;  /* 0x0000000016167229 */ /* 0x000fe40000000014 */
[----:B------:R-:W-:-:S08]  /*15e0*/  DFMA R20, R16, R24, -R12 ;  /* 0x000000181014722b */ /* 0x000fd0000000080c */
[----:B------:R-:W-:-:S08]  /*15f0*/  DFMA R18, R16, R18, R20 ;  /* 0x000000121012722b */ /* 0x000fd00000000014 */
[----:B------:R-:W-:-:S08]  /*1600*/  DFMA R22, R22, R24, R18 ;  /* 0x000000181616722b */ /* 0x000fd00000000012 */
[----:B------:R-:W-:-:S08]  /*1610*/  DADD R18, R12, R22 ;  /* 0x000000000c127229 */ /* 0x000fd00000000016 */
[--C-:B------:R-:W-:Y:S02]  /*1620*/  DADD R16, R10, R18.reuse ;  /* 0x000000000a107229 */ /* 0x100fe40000000012 */
[----:B------:R-:W-:-:S06]  /*1630*/  DADD R12, R12, -R18 ;  /* 0x000000000c0c7229 */ /* 0x000fcc0000000812 */
[----:B------:R-:W-:Y:S02]  /*1640*/  DADD R10, R10, -R16 ;  /* 0x000000000a0a7229 */ /* 0x000fe40000000810 */
[----:B------:R-:W-:-:S06]  /*1650*/  DADD R12, R22, R12 ;  /* 0x00000000160c7229 */ /* 0x000fcc000000000c */
[----:B------:R-:W-:-:S08]  /*1660*/  DADD R10, R18, R10 ;  /* 0x00000000120a7229 */ /* 0x000fd0000000000a */
[----:B------:R-:W-:Y:S01]  /*1670*/  DADD R10, R12, R10 ;  /* 0x000000000c0a7229 */ /* 0x000fe2000000000a */
[C---:B------:R-:W-:Y:S02]  /*1680*/  VIADD R12, R27.reuse, 0xfffffc01 ;  /* 0xfffffc011b0c7836 */ /* 0x040fe40000000000 */
[----:B------:R-:W-:Y:S02]  /*1690*/  HFMA2 R13, -RZ, RZ, 3.59375, 0 ;  /* 0x43300000ff0d7431 */ /* 0x000fe400000001ff */
[----:B------:R-:W-:-:S03]  /*16a0*/  @P2 VIADD R12, R27, 0xfffffc02 ;  /* 0xfffffc021b0c2836 */ /* 0x000fc60000000000 */
[----:B------:R-:W-:Y:S02]  /*16b0*/  DADD R18, R14, R10 ;  /* 0x000000000e127229 */ /* 0x000fe4000000000a */
[----:B------:R-:W-:-:S06]  /*16c0*/  LOP3.LUT R12, R12, 0x80000000, RZ, 0x3c, !PT ;  /* 0x800000000c0c7812 */ /* 0x000fcc00078e3cff */
[----:B------:R-:W-:Y:S01]  /*16d0*/  DADD R12, R12, -UR6 ;  /* 0x800000060c0c7e29 */ /* 0x000fe20008000000 */
[----:B------:R-:W-:Y:S01]  /*16e0*/  UMOV UR6, 0xfefa39ef ;  /* 0xfefa39ef00067882 */ /* 0x000fe20000000000 */
[----:B------:R-:W-:Y:S01]  /*16f0*/  DADD R14, R16, R18 ;  /* 0x00000000100e7229 */ /* 0x000fe20000000012 */
[----:B------:R-:W-:-:S07]  /*1700*/  UMOV UR7, 0x3fe62e42 ;  /* 0x3fe62e4200077882 */ /* 0x000fce0000000000 */
[--C-:B------:R-:W-:Y:S02]  /*1710*/  DFMA R10, R12, UR6, R14.reuse ;  /* 0x000000060c0a7c2b */ /* 0x100fe4000800000e */
[----:B------:R-:W-:-:S06]  /*1720*/  DADD R20, R16, -R14 ;  /* 0x0000000010147229 */ /* 0x000fcc000000080e */
[----:B------:R-:W-:Y:S02]  /*1730*/  DFMA R16, R12, -UR6, R10 ;  /* 0x800000060c107c2b */ /* 0x000fe4000800000a */
[----:B------:R-:W-:-:S06]  /*1740*/  DADD R20, R18, R20 ;  /* 0x0000000012147229 */ /* 0x000fcc0000000014 */
[----:B------:R-:W-:Y:S01]  /*1750*/  DADD R16, -R14, R16 ;  /* 0x000000000e107229 */ /* 0x000fe20000000110 */
[C---:B------:R-:W-:Y:S01]  /*1760*/  IMAD.SHL.U32 R14, R3.reuse, 0x2, RZ ;  /* 0x00000002030e7824 */ /* 0x040fe200078e00ff */
[----:B------:R-:W-:-:S04]  /*1770*/  LOP3.LUT R15, R3, 0xff0fffff, RZ, 0xc0, !PT ;  /* 0xff0fffff030f7812 */ /* 0x000fc800078ec0ff */
[----:B------:R-:W-:Y:S02]  /*1780*/  ISETP.GT.U32.AND P0, PT, R14, -0x2000001, PT ;  /* 0xfdffffff0e00780c */ /* 0x000fe40003f04070 */
[----:B------:R-:W-:Y:S01]  /*1790*/  DADD R16, R20, -R16 ;  /* 0x0000000014107229 */ /* 0x000fe20000000810 */
[----:B------:R-:W-:Y:S01]  /*17a0*/  IMAD.MOV.U32 R14, RZ, RZ, R2 ;  /* 0x000000ffff0e7224 */ /* 0x000fe200078e0002 */
[----:B------:R-:W-:-:S06]  /*17b0*/  SEL R15, R15, R3, P0 ;  /* 0x000000030f0f7207 */ /* 0x000fcc0000000000 */
[----:B------:R-:W-:-:S08]  /*17c0*/  DFMA R12, R12, UR8, R16 ;  /* 0x000000080c0c7c2b */ /* 0x000fd00008000010 */
[----:B------:R-:W-:-:S08]  /*17d0*/  DADD R16, R10, R12 ;  /* 0x000000000a107229 */ /* 0x000fd0000000000c */
[----:B------:R-:W-:Y:S02]  /*17e0*/  DADD R10, R10, -R16 ;  /* 0x000000000a0a7229 */ /* 0x000fe40000000810 */
[----:B------:R-:W-:-:S06]  /*17f0*/  DMUL R2, R16, R14 ;  /* 0x0000000e10027228 */ /* 0x000fcc0000000000 */
[----:B------:R-:W-:Y:S02]  /*1800*/  DADD R10, R12, R10 ;  /* 0x000000000c0a7229 */ /* 0x000fe4000000000a */
[----:B------:R-:W-:Y:S01]  /*1810*/  DFMA R16, R16, R14, -R2 ;  /* 0x0000000e1010722b */ /* 0x000fe20000000802 */
[----:B------:R-:W-:Y:S02]  /*1820*/  IMAD.MOV.U32 R12, RZ, RZ, 0x652b82fe ;  /* 0x652b82feff0c7424 */ /* 0x000fe400078e00ff */
[----:B------:R-:W-:-:S05]  /*1830*/  IMAD.MOV.U32 R13, RZ, RZ, 0x3ff71547 ;  /* 0x3ff71547ff0d7424 */ /* 0x000fca00078e00ff */
[----:B------:R-:W-:-:S08]  /*1840*/  DFMA R14, R10, R14, R16 ;  /* 0x0000000e0a0e722b */ /* 0x000fd00000000010 */
[----:B------:R-:W-:-:S08]  /*1850*/  DADD R10, R2, R14 ;  /* 0x00000000020a7229 */ /* 0x000fd0000000000e */
[----:B------:R-:W-:Y:S02]  /*1860*/  DFMA R12, R10, R12, 6.75539944105574400000e+15 ;  /* 0x433800000a0c742b */ /* 0x000fe4000000000c */
[----:B------:R-:W-:Y:S01]  /*1870*/  FSETP.GEU.AND P0, PT, |R11|, 4.1917929649353027344, PT ;  /* 0x4086232b0b00780b */ /* 0x000fe20003f0e200 */
[----:B------:R-:W-:-:S05]  /*1880*/  DADD R2, R2, -R10 ;  /* 0x0000000002027229 */ /* 0x000fca000000080a */
[----:B------:R-:W-:-:S03]  /*1890*/  DADD R16, R12, -6.75539944105574400000e+15 ;  /* 0xc33800000c107429 */ /* 0x000fc60000000000 */
[----:B------:R-:W-:-:S05]  /*18a0*/  DADD R14, R14, R2 ;  /* 0x000000000e0e7229 */ /* 0x000fca0000000002 */
[----:B------:R-:W-:Y:S01]  /*18b0*/  DFMA R18, R16, -UR6, R10 ;  /* 0x8000000610127c2b */ /* 0x000fe2000800000a */
[----:B------:R-:W-:Y:S01]  /*18c0*/  UMOV UR6, 0x3b39803f ;  /* 0x3b39803f00067882 */ /* 0x000fe20000000000 */
[----:B------:R-:W-:-:S06]  /*18d0*/  UMOV UR7, 0x3c7abc9e ;  /* 0x3c7abc9e00077882 */ /* 0x000fcc0000000000 */
[----:B------:R-:W-:Y:S01]  /*18e0*/  DFMA R16, R16, -UR6, R18 ;  /* 0x8000000610107c2b */ /* 0x000fe20008000012 */
[----:B------:R-:W-:Y:S01]  /*18f0*/  UMOV UR6, 0x69ce2bdf ;  /* 0x69ce2bdf00067882 */ /* 0x000fe20000000000 */
[----:B------:R-:W-:Y:S01]  /*1900*/  MOV R18, 0xfca213ea ;  /* 0xfca213ea00127802 */ /* 0x000fe20000000f00 */
[----:B------:R-:W-:Y:S01]  /*1910*/  IMAD.MOV.U32 R19, RZ, RZ, 0x3e928af3 ;  /* 0x3e928af3ff137424 */ /* 0x000fe200078e00ff */
[----:B------:R-:W-:-:S05]  /*1920*/  UMOV UR7, 0x3e5ade15 ;  /* 0x3e5ade1500077882 */ /* 0x000fca0000000000 */
[----:B------:R-:W-:Y:S01]  /*1930*/  DFMA R18, R16, UR6, R18 ;  /* 0x0000000610127c2b */ /* 0x000fe20008000012 */
[----:B------:R-:W-:Y:S01]  /*1940*/  UMOV UR6, 0x62401315 ;  /* 0x6240131500067882 */ /* 0x000fe20000000000 */
[----:B------:R-:W-:-:S06]  /*1950*/  UMOV UR7, 0x3ec71dee ;  /* 0x3ec71dee00077882 */ /* 0x000fcc0000000000 */
[----:B------:R-:W-:Y:S01]  /*1960*/  DFMA R18, R16, R18, UR6 ;  /* 0x0000000610127e2b */ /* 0x000fe20008000012 */
        /* <DEDUP_REMOVED lines=20> */
[----:B------:R-:W-:-:S08]  /*1ab0*/  DFMA R18, R16, R18, UR6 ;  /* 0x0000000610127e2b */ /* 0x000fd00008000012 */
[----:B------:R-:W-:-:S08]  /*1ac0*/  DFMA R18, R16, R18, 1 ;  /* 0x3ff000001012742b */ /* 0x000fd00000000012 */
[----:B------:R-:W-:-:S10]  /*1ad0*/  DFMA R16, R16, R18, 1 ;  /* 0x3ff000001010742b */ /* 0x000fd40000000012 */
[----:B------:R-:W-:Y:S02]  /*1ae0*/  IMAD R3, R12, 0x100000, R17 ;  /* 0x001000000c037824 */ /* 0x000fe400078e0211 */
[----:B------:R-:W-:Y:S01]  /*1af0*/  IMAD.MOV.U32 R2, RZ, RZ, R16 ;  /* 0x000000ffff027224 */ /* 0x000fe200078e0010 */
[----:B------:R-:W-:Y:S06]  /*1b00*/  @!P0 BRA `(.L_x_15) ;  /* 0x0000000000348947 */ /* 0x000fec0003800000 */
[----:B------:R-:W-:Y:S01]  /*1b10*/  FSETP.GEU.AND P2, PT, |R11|, 4.2275390625, PT ;  /* 0x408748000b00780b */ /* 0x000fe20003f4e200 */
[C---:B------:R-:W-:Y:S02]  /*1b20*/  DADD R2, R10.reuse, +INF ;  /* 0x7ff000000a027429 */ /* 0x040fe40000000000 */
[----:B------:R-:W-:-:S08]  /*1b30*/  DSETP.GEU.AND P0, PT, R10, RZ, PT ;  /* 0x000000ff0a00722a */ /* 0x000fd00003f0e000 */
[----:B------:R-:W-:Y:S02]  /*1b40*/  FSEL R2, R2, RZ, P0 ;  /* 0x000000ff02027208 */ /* 0x000fe40000000000 */
[----:B------:R-:W-:Y:S01]  /*1b50*/  FSEL R3, R3, RZ, P0 ;  /* 0x000000ff03037208 */ /* 0x000fe20000000000 */
[----:B------:R-:W-:Y:S06]  /*1b60*/  @P2 BRA `(.L_x_15) ;  /* 0x00000000001c2947 */ /* 0x000fec0003800000 */
[----:B------:R-:W-:-:S04]  /*1b70*/  LEA.HI R2, R12, R12, RZ, 0x1 ;  /* 0x0000000c0c027211 */ /* 0x000fc800078f08ff */
[----:B------:R-:W-:-:S04]  /*1b80*/  SHF.R.S32.HI R3, RZ, 0x1, R2 ;  /* 0x00000001ff037819 */ /* 0x000fc80000011402 */
[----:B------:R-:W-:Y:S01]  /*1b90*/  LEA R17, R3, R17, 0x14 ;  /* 0x0000001103117211 */ /* 0x000fe200078ea0ff */
[----:B------:R-:W-:-:S05]  /*1ba0*/  IMAD.IADD R2, R12, 0x1, -R3 ;  /* 0x000000010c027824 */ /* 0x000fca00078e0a03 */
[----:B------:R-:W-:Y:S01]  /*1bb0*/  LEA R3, R2, 0x3ff00000, 0x14 ;  /* 0x3ff0000002037811 */ /* 0x000fe200078ea0ff */
[----:B------:R-:W-:-:S06]  /*1bc0*/  IMAD.MOV.U32 R2, RZ, RZ, RZ ;  /* 0x000000ffff027224 */ /* 0x000fcc00078e00ff */
[----:B------:R-:W-:-:S11]  /*1bd0*/  DMUL R2, R16, R2 ;  /* 0x0000000210027228 */ /* 0x000fd60000000000 */
.L_x_15:
[----:B------:R-:W-:Y:S02]  /*1be0*/  DFMA R14, R14, R2, R2 ;  /* 0x000000020e0e722b */ /* 0x000fe40000000002 */
[----:B------:R-:W-:-:S08]  /*1bf0*/  DSETP.NEU.AND P0, PT, |R2|, +INF , PT ;  /* 0x7ff000000200742a */ /* 0x000fd00003f0d200 */
[----:B------:R-:W-:Y:S01]  /*1c00*/  FSEL R10, R2, R14, !P0 ;  /* 0x0000000e020a7208 */ /* 0x000fe20004000000 */
[----:B------:R-:W-:Y:S01]  /*1c10*/  IMAD.MOV.U32 R2, RZ, RZ, R0 ;  /* 0x000000ffff027224 */ /* 0x000fe200078e0000 */
[----:B------:R-:W-:Y:S01]  /*1c20*/  FSEL R11, R3, R15, !P0 ;  /* 0x0000000f030b7208 */ /* 0x000fe20004000000 */
[----:B------:R-:W-:-:S04]  /*1c30*/  IMAD.MOV.U32 R3, RZ, RZ, 0x0 ;  /* 0x00000000ff037424 */ /* 0x000fc800078e00ff */
[----:B------:R-:W-:Y:S05]  /*1c40*/  RET.REL.NODEC R2 `(_Z9applyAdamPfS_S_ii) ;  /* 0xffffffe002ec7950 */ /* 0x000fea0003c3ffff */
.L_x_16:
[----:B------:R-:W-:-:S00]  /*1c50*/  BRA `(.L_x_16) ;  /* 0xfffffffc00fc7947 */ /* 0x000fc0000383ffff */
[----:B------:R-:W-:-:S00]  /*1c60*/  NOP ;  /* 0x0000000000007918 */ /* 0x000fc00000000000 */
        /* <DEDUP_REMOVED lines=9> */
.L_x_70:


//--------------------- .text._Z11initiateToCPffi --------------------------
	.section	.text._Z11initiateToCPffi,"ax",@progbits
	.align	128
        .global         _Z11initiateToCPffi
        .type           _Z11initiateToCPffi,@function
        .size           _Z11initiateToCPffi,(.L_x_73 - _Z11initiateToCPffi)
        .other          _Z11initiateToCPffi,@"STO_CUDA_ENTRY STV_DEFAULT"
_Z11initiateToCPffi:
.text._Z11initiateToCPffi:
        /* <DEDUP_REMOVED lines=10> */
[----:B------:R-:W1:Y:S01]  /*00a0*/  LDC R7, c[0x0][0x388] ;  /* 0x0000e200ff077b82 */ /* 0x000e620000000800 */
[----:B0-----:R-:W-:-:S05]  /*00b0*/  IMAD.WIDE R2, R5, 0x4, R2 ;  /* 0x0000000405027825 */ /* 0x001fca00078e0202 */
[----:B-1----:R-:W-:Y:S01]  /*00c0*/  STG.E desc[UR4][R2.64], R7 ;  /* 0x0000000702007986 */ /* 0x002fe2000c101904 */
[----:B------:R-:W-:Y:S05]  /*00d0*/  EXIT ;  /* 0x000000000000794d */ /* 0x000fea0003800000 */
.L_x_17:
        /* <DEDUP_REMOVED lines=10> */
.L_x_73:


//--------------------- .text._Z12finalSoftmaxPfS_fi --------------------------
	.section	.text._Z12finalSoftmaxPfS_fi,"ax",@progbits
	.align	128
        .global         _Z12finalSoftmaxPfS_fi
        .type           _Z12finalSoftmaxPfS_fi,@function
        .size           _Z12finalSoftmaxPfS_fi,(.L_x_71 - _Z12finalSoftmaxPfS_fi)
        .other          _Z12finalSoftmaxPfS_fi,@"STO_CUDA_ENTRY STV_DEFAULT"
_Z12finalSoftmaxPfS_fi:
.text._Z12finalSoftmaxPfS_fi:
        /* <DEDUP_REMOVED lines=10> */
[----:B------:R-:W2:Y:S01]  /*00a0*/  LDC R9, c[0x0][0x390] ;  /* 0x0000e400ff097b82 */ /* 0x000ea20000000800 */
[----:B0-----:R-:W-:-:S05]  /*00b0*/  IMAD.WIDE R4, R2, 0x4, R4 ;  /* 0x0000000402047825 */ /* 0x001fca00078e0204 */
[----:B-1----:R-:W3:Y:S01]  /*00c0*/  LDG.E R0, desc[UR4][R4.64] ;  /* 0x0000000404007981 */ /* 0x002ee2000c1e1900 */
[----:B------:R-:W-:Y:S01]  /*00d0*/  BSSY.RECONVERGENT B0, `(.L_x_18) ;  /* 0x000000c000007945 */ /* 0x000fe20003800200 */
[----:B--2---:R-:W0:Y:S02]  /*00e0*/  MUFU.RCP R3, R9 ;  /* 0x0000000900037308 */ /* 0x004e240000001000 */
[----:B0-----:R-:W-:-:S04]  /*00f0*/  FFMA R6, R3, -R9, 1 ;  /* 0x3f80000003067423 */ /* 0x001fc80000000809 */
[----:B------:R-:W-:Y:S02]  /*0100*/  FFMA R3, R3, R6, R3 ;  /* 0x0000000603037223 */ /* 0x000fe40000000003 */
[----:B---3--:R-:W0:Y:S02]  /*0110*/  FCHK P0, R0, R9 ;  /* 0x0000000900007302 */ /* 0x008e240000000000 */
[----:B------:R-:W-:-:S04]  /*0120*/  FFMA R6, R0, R3, RZ ;  /* 0x0000000300067223 */ /* 0x000fc800000000ff */
[----:B------:R-:W-:-:S04]  /*0130*/  FFMA R7, R6, -R9, R0 ;  /* 0x8000000906077223 */ /* 0x000fc80000000000 */
[----:B------:R-:W-:Y:S01]  /*0140*/  FFMA R7, R3, R7, R6 ;  /* 0x0000000703077223 */ /* 0x000fe20000000006 */
[----:B0-----:R-:W-:Y:S06]  /*0150*/  @!P0 BRA `(.L_x_19) ;  /* 0x00000000000c8947 */ /* 0x001fec0003800000 */
[----:B------:R-:W-:-:S07]  /*0160*/  MOV R4, 0x180 ;  /* 0x0000018000047802 */ /* 0x000fce0000000f00 */
[----:B------:R-:W-:Y:S05]  /*0170*/  CALL.REL.NOINC `($__internal_2_$__cuda_sm3x_div_rn_noftz_f32_slowpath) ;  /* 0x0000000000187944 */ /* 0x000fea0003c00000 */
[----:B------:R-:W-:-:S07]  /*0180*/  IMAD.MOV.U32 R7, RZ, RZ, R0 ;  /* 0x000000ffff077224 */ /* 0x000fce00078e0000 */
.L_x_19:
[----:B------:R-:W-:Y:S05]  /*0190*/  BSYNC.RECONVERGENT B0 ;  /* 0x0000000000007941 */ /* 0x000fea0003800200 */
.L_x_18:
[----:B------:R-:W0:Y:S02]  /*01a0*/  LDC.64 R4, c[0x0][0x388] ;  /* 0x0000e200ff047b82 */ /* 0x000e240000000a00 */
[----:B0-----:R-:W-:-:S05]  /*01b0*/  IMAD.WIDE R2, R2, 0x4, R4 ;  /* 0x0000000402027825 */ /* 0x001fca00078e0204 */
[----:B------:R-:W-:Y:S01]  /*01c0*/  STG.E desc[UR4][R2.64], R7 ;  /* 0x0000000702007986 */ /* 0x000fe2000c101904 */
[----:B------:R-:W-:Y:S05]  /*01d0*/  EXIT ;  /* 0x000000000000794d */ /* 0x000fea0003800000 */
        .weak           $__internal_2_$__cuda_sm3x_div_rn_noftz_f32_slowpath
        .type           $__internal_2_$__cuda_sm3x_div_rn_noftz_f32_slowpath,@function
        .size           $__internal_2_$__cuda_sm3x_div_rn_noftz_f32_slowpath,(.L_x_71 - $__internal_2_$__cuda_sm3x_div_rn_noftz_f32_slowpath)
$__internal_2_$__cuda_sm3x_div_rn_noftz_f32_slowpath:
[----:B------:R-:W0:Y:S01]  /*01e0*/  LDC R3, c[0x0][0x390] ;  /* 0x0000e400ff037b82 */ /* 0x000e220000000800 */
[--C-:B------:R-:W-:Y:S01]  /*01f0*/  SHF.R.U32.HI R5, RZ, 0x17, R0.reuse ;  /* 0x00000017ff057819 */ /* 0x100fe20000011600 */
[----:B------:R-:W1:Y:S01]  /*0200*/  LDCU UR6, c[0x0][0x390] ;  /* 0x00007200ff0677ac */ /* 0x000e620008000800 */
[----:B------:R-:W-:Y:S01]  /*0210*/  BSSY.RECONVERGENT B1, `(.L_x_20) ;  /* 0x0000064000017945 */ /* 0x000fe20003800200 */
[----:B------:R-:W-:Y:S01]  /*0220*/  IMAD.MOV.U32 R7, RZ, RZ, R0 ;  /* 0x000000ffff077224 */ /* 0x000fe200078e0000 */
[----:B------:R-:W-:-:S05]  /*0230*/  LOP3.LUT R5, R5, 0xff, RZ, 0xc0, !PT ;  /* 0x000000ff05057812 */ /* 0x000fca00078ec0ff */
[----:B------:R-:W-:Y:S02]  /*0240*/  VIADD R10, R5, 0xffffffff ;  /* 0xffffffff050a7836 */ /* 0x000fe40000000000 */
[----:B-1----:R-:W-:Y:S01]  /*0250*/  IMAD.U32 R8, RZ, RZ, UR6 ;  /* 0x00000006ff087e24 */ /* 0x002fe2000f8e00ff */
[----:B0-----:R-:W-:-:S04]  /*0260*/  SHF.R.U32.HI R6, RZ, 0x17, R3 ;  /* 0x00000017ff067819 */ /* 0x001fc80000011603 */
[----:B------:R-:W-:-:S05]  /*0270*/  LOP3.LUT R6, R6, 0xff, RZ, 0xc0, !PT ;  /* 0x000000ff06067812 */ /* 0x000fca00078ec0ff */
[----:B------:R-:W-:-:S05]  /*0280*/  VIADD R11, R6, 0xffffffff ;  /* 0xffffffff060b7836 */ /* 0x000fca0000000000 */
[----:B------:R-:W-:-:S04]  /*0290*/  ISETP.GT.U32.AND P0, PT, R11, 0xfd, PT ;  /* 0x000000fd0b00780c */ /* 0x000fc80003f04070 */
[----:B------:R-:W-:-:S13]  /*02a0*/  ISETP.GT.U32.OR P0, PT, R10, 0xfd, P0 ;  /* 0x000000fd0a00780c */ /* 0x000fda0000704470 */
[----:B------:R-:W-:Y:S01]  /*02b0*/  @!P0 IMAD.MOV.U32 R9, RZ, RZ, RZ ;  /* 0x000000ffff098224 */ /* 0x000fe200078e00ff */
[----:B------:R-:W-:Y:S06]  /*02c0*/  @!P0 BRA `(.L_x_21) ;  /* 0x00000000005c8947 */ /* 0x000fec0003800000 */
[----:B------:R-:W-:Y:S02]  /*02d0*/  FSETP.GTU.FTZ.AND P1, PT, |R3|, +INF , PT ;  /* 0x7f8000000300780b */ /* 0x000fe40003f3c200 */
[----:B------:R-:W-:-:S04]  /*02e0*/  FSETP.GTU.FTZ.AND P0, PT, |R0|, +INF , PT ;  /* 0x7f8000000000780b */ /* 0x000fc80003f1c200 */
[----:B------:R-:W-:-:S13]  /*02f0*/  PLOP3.LUT P0, PT, P0, P1, PT, 0xf8, 0x8f ;  /* 0x00000000008f781c */ /* 0x000fda0000703f70 */
[----:B------:R-:W-:Y:S05]  /*0300*/  @P0 BRA `(.L_x_22) ;  /* 0x00000004004c0947 */ /* 0x000fea0003800000 */
[----:B------:R-:W-:-:S13]  /*0310*/  LOP3.LUT P0, RZ, R8, 0x7fffffff, R7, 0xc8, !PT ;  /* 0x7fffffff08ff7812 */ /* 0x000fda000780c807 */
[----:B------:R-:W-:Y:S05]  /*0320*/  @!P0 BRA `(.L_x_23) ;  /* 0x00000004003c8947 */ /* 0x000fea0003800000 */
[C---:B------:R-:W-:Y:S02]  /*0330*/  FSETP.NEU.FTZ.AND P2, PT, |R0|.reuse, +INF , PT ;  /* 0x7f8000000000780b */ /* 0x040fe40003f5d200 */
[----:B------:R-:W-:Y:S02]  /*0340*/  FSETP.NEU.FTZ.AND P1, PT, |R3|, +INF , PT ;  /* 0x7f8000000300780b */ /* 0x000fe40003f3d200 */
[----:B------:R-:W-:-:S11]  /*0350*/  FSETP.NEU.FTZ.AND P0, PT, |R0|, +INF , PT ;  /* 0x7f8000000000780b */ /* 0x000fd60003f1d200 */
[----:B------:R-:W-:Y:S05]  /*0360*/  @!P1 BRA !P2, `(.L_x_23) ;  /* 0x00000004002c9947 */ /* 0x000fea0005000000 */
[----:B------:R-:W-:-:S04]  /*0370*/  LOP3.LUT P2, RZ, R7, 0x7fffffff, RZ, 0xc0, !PT ;  /* 0x7fffffff07ff7812 */ /* 0x000fc8000784c0ff */
[----:B------:R-:W-:-:S13]  /*0380*/  PLOP3.LUT P1, PT, P1, P2, PT, 0x2f, 0xf2 ;  /* 0x0000000000f2781c */ /* 0x000fda0000f24577 */
[----:B------:R-:W-:Y:S05]  /*0390*/  @P1 BRA `(.L_x_24) ;  /* 0x0000000400181947 */ /* 0x000fea0003800000 */
[----:B------:R-:W-:-:S04]  /*03a0*/  LOP3.LUT P1, RZ, R8, 0x7fffffff, RZ, 0xc0, !PT ;  /* 0x7fffffff08ff7812 */ /* 0x000fc8000782c0ff */
[----:B------:R-:W-:-:S13]  /*03b0*/  PLOP3.LUT P0, PT, P0, P1, PT, 0x2f, 0xf2 ;  /* 0x0000000000f2781c */ /* 0x000fda0000702577 */
[----:B------:R-:W-:Y:S05]  /*03c0*/  @P0 BRA `(.L_x_25) ;  /* 0x0000000400000947 */ /* 0x000fea0003800000 */
[----:B------:R-:W-:Y:S02]  /*03d0*/  ISETP.GE.AND P0, PT, R10, RZ, PT ;  /* 0x000000ff0a00720c */ /* 0x000fe40003f06270 */
[----:B------:R-:W-:-:S11]  /*03e0*/  ISETP.GE.AND P1, PT, R11, RZ, PT ;  /* 0x000000ff0b00720c */ /* 0x000fd60003f26270 */
[----:B------:R-:W-:Y:S02]  /*03f0*/  @P0 IMAD.MOV.U32 R9, RZ, RZ, RZ ;  /* 0x000000ffff090224 */ /* 0x000fe400078e00ff */
[----:B------:R-:W-:Y:S01]  /*0400*/  @!P0 FFMA R7, R0, 1.84467440737095516160e+19, RZ ;  /* 0x5f80000000078823 */ /* 0x000fe200000000ff */
[----:B------:R-:W-:Y:S02]  /*0410*/  @!P0 IMAD.MOV.U32 R9, RZ, RZ, -0x40 ;  /* 0xffffffc0ff098424 */ /* 0x000fe400078e00ff */
[----:B------:R-:W-:Y:S02]  /*0420*/  @!P1 FFMA R8, R3, 1.84467440737095516160e+19, RZ ;  /* 0x5f80000003089823 */ /* 0x000fe400000000ff */
[----:B------:R-:W-:-:S07]  /*0430*/  @!P1 VIADD R9, R9, 0x40 ;  /* 0x0000004009099836 */ /* 0x000fce0000000000 */
.L_x_21:
[----:B------:R-:W-:Y:S01]  /*0440*/  LEA R3, R6, 0xc0800000, 0x17 ;  /* 0xc080000006037811 */ /* 0x000fe200078eb8ff */
[----:B------:R-:W-:Y:S01]  /*0450*/  VIADD R5, R5, 0xffffff81 ;  /* 0xffffff8105057836 */ /* 0x000fe20000000000 */
[----:B------:R-:W-:Y:S03]  /*0460*/  BSSY.RECONVERGENT B2, `(.L_x_26) ;  /* 0x0000035000027945 */ /* 0x000fe60003800200 */
[----:B------:R-:W-:Y:S01]  /*0470*/  IMAD.IADD R3, R8, 0x1, -R3 ;  /* 0x0000000108037824 */ /* 0x000fe200078e0a03 */
[C---:B------:R-:W-:Y:S01]  /*0480*/  IADD3 R6, PT, PT, R5.reuse, 0x7f, -R6 ;  /* 0x0000007f05067810 */ /* 0x040fe20007ffe806 */
[----:B------:R-:W-:Y:S02]  /*0490*/  IMAD R0, R5, -0x800000, R7 ;  /* 0xff80000005007824 */ /* 0x000fe400078e0207 */
[----:B------:R-:W0:Y:S01]  /*04a0*/  MUFU.RCP R8, R3 ;  /* 0x0000000300087308 */ /* 0x000e220000001000 */
[----:B------:R-:W-:Y:S01]  /*04b0*/  FADD.FTZ R11, -R3, -RZ ;  /* 0x800000ff030b7221 */ /* 0x000fe20000010100 */
[----:B------:R-:W-:-:S03]  /*04c0*/  IMAD.IADD R6, R6, 0x1, R9 ;  /* 0x0000000106067824 */ /* 0x000fc600078e0209 */
[----:B0-----:R-:W-:-:S04]  /*04d0*/  FFMA R13, R8, R11, 1 ;  /* 0x3f800000080d7423 */ /* 0x001fc8000000000b */
[----:B------:R-:W-:-:S04]  /*04e0*/  FFMA R10, R8, R13, R8 ;  /* 0x0000000d080a7223 */ /* 0x000fc80000000008 */
[----:B------:R-:W-:-:S04]  /*04f0*/  FFMA R7, R0, R10, RZ ;  /* 0x0000000a00077223 */ /* 0x000fc800000000ff */
[----:B------:R-:W-:-:S04]  /*0500*/  FFMA R8, R11, R7, R0 ;  /* 0x000000070b087223 */ /* 0x000fc80000000000 */
[----:B------:R-:W-:-:S04]  /*0510*/  FFMA R7, R10, R8, R7 ;  /* 0x000000080a077223 */ /* 0x000fc80000000007 */
[----:B------:R-:W-:-:S04]  /*0520*/  FFMA R8, R11, R7, R0 ;  /* 0x000000070b087223 */ /* 0x000fc80000000000 */
[----:B------:R-:W-:-:S05]  /*0530*/  FFMA R0, R10, R8, R7 ;  /* 0x000000080a007223 */ /* 0x000fca0000000007 */
[----:B------:R-:W-:-:S04]  /*0540*/  SHF.R.U32.HI R3, RZ, 0x17, R0 ;  /* 0x00000017ff037819 */ /* 0x000fc80000011600 */
[----:B------:R-:W-:-:S05]  /*0550*/  LOP3.LUT R3, R3, 0xff, RZ, 0xc0, !PT ;  /* 0x000000ff03037812 */ /* 0x000fca00078ec0ff */
[----:B------:R-:W-:-:S04]  /*0560*/  IMAD.IADD R9, R3, 0x1, R6 ;  /* 0x0000000103097824 */ /* 0x000fc800078e0206 */
[----:B------:R-:W-:-:S05]  /*0570*/  VIADD R3, R9, 0xffffffff ;  /* 0xffffffff09037836 */ /* 0x000fca0000000000 */
[----:B------:R-:W-:-:S13]  /*0580*/  ISETP.GE.U32.AND P0, PT, R3, 0xfe, PT ;  /* 0x000000fe0300780c */ /* 0x000fda0003f06070 */
[----:B------:R-:W-:Y:S05]  /*0590*/  @!P0 BRA `(.L_x_27) ;  /* 0x0000000000808947 */ /* 0x000fea0003800000 */
[----:B------:R-:W-:-:S13]  /*05a0*/  ISETP.GT.AND P0, PT, R9, 0xfe, PT ;  /* 0x000000fe0900780c */ /* 0x000fda0003f04270 */
[----:B------:R-:W-:Y:S05]  /*05b0*/  @P0 BRA `(.L_x_28) ;  /* 0x00000000006c0947 */ /* 0x000fea0003800000 */
[----:B------:R-:W-:-:S13]  /*05c0*/  ISETP.GE.AND P0, PT, R9, 0x1, PT ;  /* 0x000000010900780c */ /* 0x000fda0003f06270 */
[----:B------:R-:W-:Y:S05]  /*05d0*/  @P0 BRA `(.L_x_29) ;  /* 0x0000000000740947 */ /* 0x000fea0003800000 */
[----:B------:R-:W-:Y:S02]  /*05e0*/  ISETP.GE.AND P0, PT, R9, -0x18, PT ;  /* 0xffffffe80900780c */ /* 0x000fe40003f06270 */
[----:B------:R-:W-:-:S11]  /*05f0*/  LOP3.LUT R0, R0, 0x80000000, RZ, 0xc0, !PT ;  /* 0x8000000000007812 */ /* 0x000fd600078ec0ff */
[----:B------:R-:W-:Y:S05]  /*0600*/  @!P0 BRA `(.L_x_29) ;  /* 0x0000000000688947 */ /* 0x000fea0003800000 */
[CCC-:B------:R-:W-:Y:S01]  /*0610*/  FFMA.RZ R3, R10.reuse, R8.reuse, R7.reuse ;  /* 0x000000080a037223 */ /* 0x1c0fe2000000c007 */
[CCC-:B------:R-:W-:Y:S01]  /*0620*/  FFMA.RM R6, R10.reuse, R8.reuse, R7.reuse ;  /* 0x000000080a067223 */ /* 0x1c0fe20000004007 */
[C---:B------:R-:W-:Y:S02]  /*0630*/  ISETP.NE.AND P2, PT, R9.reuse, RZ, PT ;  /* 0x000000ff0900720c */ /* 0x040fe40003f45270 */
[----:B------:R-:W-:Y:S02]  /*0640*/  ISETP.NE.AND P1, PT, R9, RZ, PT ;  /* 0x000000ff0900720c */ /* 0x000fe40003f25270 */
[----:B------:R-:W-:Y:S01]  /*0650*/  LOP3.LUT R5, R3, 0x7fffff, RZ, 0xc0, !PT ;  /* 0x007fffff03057812 */ /* 0x000fe200078ec0ff */
[----:B------:R-:W-:Y:S01]  /*0660*/  FFMA.RP R3, R10, R8, R7 ;  /* 0x000000080a037223 */ /* 0x000fe20000008007 */
[----:B------:R-:W-:Y:S02]  /*0670*/  VIADD R8, R9, 0x20 ;  /* 0x0000002009087836 */ /* 0x000fe40000000000 */
[----:B------:R-:W-:Y:S01]  /*0680*/  LOP3.LUT R5, R5, 0x800000, RZ, 0xfc, !PT ;  /* 0x0080000005057812 */ /* 0x000fe200078efcff */
[----:B------:R-:W-:Y:S01]  /*0690*/  IMAD.MOV R7, RZ, RZ, -R9 ;  /* 0x000000ffff077224 */ /* 0x000fe200078e0a09 */
[----:B------:R-:W-:-:S02]  /*06a0*/  FSETP.NEU.FTZ.AND P0, PT, R3, R6, PT ;  /* 0x000000060300720b */ /* 0x000fc40003f1d000 */
[----:B------:R-:W-:Y:S02]  /*06b0*/  SHF.L.U32 R8, R5, R8, RZ ;  /* 0x0000000805087219 */ /* 0x000fe400000006ff */
[----:B------:R-:W-:Y:S02]  /*06c0*/  SEL R6, R7, RZ, P2 ;  /* 0x000000ff07067207 */ /* 0x000fe40001000000 */
[----:B------:R-:W-:Y:S02]  /*06d0*/  ISETP.NE.AND P1, PT, R8, RZ, P1 ;  /* 0x000000ff0800720c */ /* 0x000fe40000f25270 */
[----:B------:R-:W-:Y:S02]  /*06e0*/  SHF.R.U32.HI R6, RZ, R6, R5 ;  /* 0x00000006ff067219 */ /* 0x000fe40000011605 */
[----:B------:R-:W-:Y:S02]  /*06f0*/  PLOP3.LUT P0, PT, P0, P1, PT, 0xf8, 0x8f ;  /* 0x00000000008f781c */ /* 0x000fe40000703f70 */
[----:B------:R-:W-:-:S02]  /*0700*/  SHF.R.U32.HI R8, RZ, 0x1, R6 ;  /* 0x00000001ff087819 */ /* 0x000fc40000011606 */
[----:B------:R-:W-:-:S04]  /*0710*/  SEL R3, RZ, 0x1, !P0 ;  /* 0x00000001ff037807 */ /* 0x000fc80004000000 */
[----:B------:R-:W-:-:S04]  /*0720*/  LOP3.LUT R3, R3, 0x1, R8, 0xf8, !PT ;  /* 0x0000000103037812 */ /* 0x000fc800078ef808 */
[----:B------:R-:W-:-:S05]  /*0730*/  LOP3.LUT R3, R3, R6, RZ, 0xc0, !PT ;  /* 0x0000000603037212 */ /* 0x000fca00078ec0ff */
[----:B------:R-:W-:-:S05]  /*0740*/  IMAD.IADD R3, R8, 0x1, R3 ;  /* 0x0000000108037824 */ /* 0x000fca00078e0203 */
[----:B------:R-:W-:Y:S01]  /*0750*/  LOP3.LUT R0, R3, R0, RZ, 0xfc, !PT ;  /* 0x0000000003007212 */ /* 0x000fe200078efcff */
[----:B------:R-:W-:Y:S06]  /*0760*/  BRA `(.L_x_29) ;  /* 0x0000000000107947 */ /* 0x000fec0003800000 */
.L_x_28:
[----:B------:R-:W-:-:S04]  /*0770*/  LOP3.LUT R0, R0, 0x80000000, RZ, 0xc0, !PT ;  /* 0x8000000000007812 */ /* 0x000fc800078ec0ff */
[----:B------:R-:W-:Y:S01]  /*0780*/  LOP3.LUT R0, R0, 0x7f800000, RZ, 0xfc, !PT ;  /* 0x7f80000000007812 */ /* 0x000fe200078efcff */
[----:B------:R-:W-:Y:S06]  /*0790*/  BRA `(.L_x_29) ;  /* 0x0000000000047947 */ /* 0x000fec0003800000 */
.L_x_27:
[----:B------:R-:W-:-:S07]  /*07a0*/  IMAD R0, R6, 0x800000, R0 ;  /* 0x0080000006007824 */ /* 0x000fce00078e0200 */
.L_x_29:
[----:B------:R-:W-:Y:S05]  /*07b0*/  BSYNC.RECONVERGENT B2 ;  /* 0x0000000000027941 */ /* 0x000fea0003800200 */
.L_x_26:
[----:B------:R-:W-:Y:S05]  /*07c0*/  BRA `(.L_x_30) ;  /* 0x0000000000207947 */ /* 0x000fea0003800000 */
.L_x_25:
[----:B------:R-:W-:-:S04]  /*07d0*/  LOP3.LUT R0, R8, 0x80000000, R7, 0x48, !PT ;  /* 0x8000000008007812 */ /* 0x000fc800078e4807 */
[----:B------:R-:W-:Y:S01]  /*07e0*/  LOP3.LUT R0, R0, 0x7f800000, RZ, 0xfc, !PT ;  /* 0x7f80000000007812 */ /* 0x000fe200078efcff */
[----:B------:R-:W-:Y:S06]  /*07f0*/  BRA `(.L_x_30) ;  /* 0x0000000000147947 */ /* 0x000fec0003800000 */
.L_x_24:
[----:B------:R-:W-:Y:S01]  /*0800*/  LOP3.LUT R0, R8, 0x80000000, R7, 0x48, !PT ;  /* 0x8000000008007812 */ /* 0x000fe200078e4807 */
[----:B------:R-:W-:Y:S06]  /*0810*/  BRA `(.L_x_30) ;  /* 0x00000000000c7947 */ /* 0x000fec0003800000 */
.L_x_23:
[----:B------:R-:W0:Y:S01]  /*0820*/  MUFU.RSQ R0, -QNAN ;  /* 0xffc0000000007908 */ /* 0x000e220000001400 */
[----:B------:R-:W-:Y:S05]  /*0830*/  BRA `(.L_x_30) ;  /* 0x0000000000047947 */ /* 0x000fea0003800000 */
.L_x_22:
[----:B------:R-:W-:-:S07]  /*0840*/  FADD.FTZ R0, R0, R3 ;  /* 0x0000000300007221 */ /* 0x000fce0000010000 */
.L_x_30:
[----:B------:R-:W-:Y:S05]  /*0850*/  BSYNC.RECONVERGENT B1 ;  /* 0x0000000000017941 */ /* 0x000fea0003800200 */
.L_x_20:
[----:B------:R-:W-:-:S04]  /*0860*/  IMAD.MOV.U32 R5, RZ, RZ, 0x0 ;  /* 0x00000000ff057424 */ /* 0x000fc800078e00ff */
[----:B0-----:R-:W-:Y:S05]  /*0870*/  RET.REL.NODEC R4 `(_Z12finalSoftmaxPfS_fi) ;  /* 0xfffffff404e07950 */ /* 0x001fea0003c3ffff */
.L_x_31:
        /* <DEDUP_REMOVED lines=16> */
.L_x_71:


//--------------------- .text._Z10expSoftMaxPfS_fi --------------------------
	.section	.text._Z10expSoftMaxPfS_fi,"ax",@progbits
	.align	128
        .global         _Z10expSoftMaxPfS_fi
        .type           _Z10expSoftMaxPfS_fi,@function
        .size           _Z10expSoftMaxPfS_fi,(.L_x_75 - _Z10expSoftMaxPfS_fi)
        .other          _Z10expSoftMaxPfS_fi,@"STO_CUDA_ENTRY STV_DEFAULT"
_Z10expSoftMaxPfS_fi:
.text._Z10expSoftMaxPfS_fi:
        /* <DEDUP_REMOVED lines=9> */
[----:B------:R-:W1:Y:S01]  /*0090*/  LDCU.64 UR4, c[0x0][0x358] ;  /* 0x00006b00ff0477ac */ /* 0x000e620008000a00 */
[----:B------:R-:W2:Y:S01]  /*00a0*/  LDCU UR6, c[0x0][0x390] ;  /* 0x00007200ff0677ac */ /* 0x000ea20008000800 */
[----:B0-----:R-:W-:-:S06]  /*00b0*/  IMAD.WIDE R2, R7, 0x4, R2 ;  /* 0x0000000407027825 */ /* 0x001fcc00078e0202 */
[----:B-1----:R-:W2:Y:S01]  /*00c0*/  LDG.E R2, desc[UR4][R2.64] ;  /* 0x0000000402027981 */ /* 0x002ea2000c1e1900 */
[----:B------:R-:W-:Y:S01]  /*00d0*/  HFMA2 R5, -RZ, RZ, 0.96630859375, -0.0022525787353515625 ;  /* 0x3bbb989dff057431 */ /* 0x000fe200000001ff */
[----:B------:R-:W-:Y:S01]  /*00e0*/  MOV R9, 0x437c0000 ;  /* 0x437c000000097802 */ /* 0x000fe20000000f00 */
[----:B--2---:R-:W-:-:S04]  /*00f0*/  FADD R0, R2, -UR6 ;  /* 0x8000000602007e21 */ /* 0x004fc80008000000 */
[----:B------:R-:W-:-:S04]  /*0100*/  FFMA.SAT R4, R0, R5, 0.5 ;  /* 0x3f00000000047423 */ /* 0x000fc80000002005 */
[----:B------:R-:W-:Y:S02]  /*0110*/  FFMA.RM R6, R4, R9, 12582913 ;  /* 0x4b40000104067423 */ /* 0x000fe40000004009 */
[----:B------:R-:W0:Y:S02]  /*0120*/  LDC.64 R4, c[0x0][0x388] ;  /* 0x0000e200ff047b82 */ /* 0x000e240000000a00 */
[C---:B------:R-:W-:Y:S01]  /*0130*/  FADD R9, R6.reuse, -12583039 ;  /* 0xcb40007f06097421 */ /* 0x040fe20000000000 */
[----:B------:R-:W-:-:S03]  /*0140*/  SHF.L.U32 R6, R6, 0x17, RZ ;  /* 0x0000001706067819 */ /* 0x000fc600000006ff */
[----:B------:R-:W-:-:S04]  /*0150*/  FFMA R9, R0, 1.4426950216293334961, -R9 ;  /* 0x3fb8aa3b00097823 */ /* 0x000fc80000000809 */
[----:B------:R-:W-:-:S06]  /*0160*/  FFMA R9, R0, 1.925963033500011079e-08, R9 ;  /* 0x32a5706000097823 */ /* 0x000fcc0000000009 */
[----:B------:R-:W1:Y:S01]  /*0170*/  MUFU.EX2 R9, R9 ;  /* 0x0000000900097308 */ /* 0x000e620000000800 */
[----:B0-----:R-:W-:-:S04]  /*0180*/  IMAD.WIDE R2, R7, 0x4, R4 ;  /* 0x0000000407027825 */ /* 0x001fc800078e0204 */
[----:B-1----:R-:W-:-:S05]  /*0190*/  FMUL R5, R6, R9 ;  /* 0x0000000906057220 */ /* 0x002fca0000400000 */
[----:B------:R-:W-:Y:S01]  /*01a0*/  STG.E desc[UR4][R2.64], R5 ;  /* 0x0000000502007986 */ /* 0x000fe2000c101904 */
[----:B------:R-:W-:Y:S05]  /*01b0*/  EXIT ;  /* 0x000000000000794d */ /* 0x000fea0003800000 */
.L_x_32:
        /* <DEDUP_REMOVED lines=12> */
.L_x_75:


//--------------------- .text._Z22fflGradientComputationPfS_S_S_S_ii --------------------------
	.section	.text._Z22fflGradientComputationPfS_S_S_S_ii,"ax",@progbits
	.align	128
        .global         _Z22fflGradientComputationPfS_S_S_S_ii
        .type           _Z22fflGradientComputationPfS_S_S_S_ii,@function
        .size           _Z22fflGradientComputationPfS_S_S_S_ii,(.L_x_76 - _Z22fflGradientComputationPfS_S_S_S_ii)
        .other          _Z22fflGradientComputationPfS_S_S_S_ii,@"STO_CUDA_ENTRY STV_DEFAULT"
_Z22fflGradientComputationPfS_S_S_S_ii:
.text._Z22fflGradientComputationPfS_S_S_S_ii:
[----:B------:R-:W-:Y:S01]  /*0000*/  LDC R1, c[0x0][0x37c] ;  /* 0x0000df00ff017b82 */ /* 0x000fe20000000800 */
[----:B------:R-:W0:Y:S07]  /*0010*/  S2R R4, SR_TID.Y ;  /* 0x0000000000047919 */ /* 0x000e2e0000002200 */
[----:B------:R-:W1:Y:S01]  /*0020*/  LDC R0, c[0x0][0x360] ;  /* 0x0000d800ff007b82 */ /* 0x000e620000000800 */
[----:B------:R-:W1:Y:S07]  /*0030*/  S2R R7, SR_TID.X ;  /* 0x0000000000077919 */ /* 0x000e6e0000002100 */
[----:B------:R-:W0:Y:S08]  /*0040*/  S2UR UR5, SR_CTAID.Y ;  /* 0x00000000000579c3 */ /* 0x000e300000002600 */
[----:B------:R-:W0:Y:S08]  /*0050*/  LDC R5, c[0x0][0x364] ;  /* 0x0000d900ff057b82 */ /* 0x000e300000000800 */
[----:B------:R-:W1:Y:S08]  /*0060*/  S2UR UR4, SR_CTAID.X ;  /* 0x00000000000479c3 */ /* 0x000e700000002500 */
[----:B------:R-:W2:Y:S01]  /*0070*/  LDC.64 R2, c[0x0][0x3a8] ;  /* 0x0000ea00ff027b82 */ /* 0x000ea20000000a00 */
[----:B0-----:R-:W-:-:S02]  /*0080*/  IMAD R5, R5, UR5, R4 ;  /* 0x0000000505057c24 */ /* 0x001fc4000f8e0204 */
[----:B-1----:R-:W-:-:S03]  /*0090*/  IMAD R0, R0, UR4, R7 ;  /* 0x0000000400007c24 */ /* 0x002fc6000f8e0207 */
[----:B--2---:R-:W-:-:S04]  /*00a0*/  ISETP.GT.AND P0, PT, R5, R2, PT ;  /* 0x000000020500720c */ /* 0x004fc80003f04270 */
[----:B------:R-:W-:-:S13]  /*00b0*/  ISETP.GE.OR P0, PT, R0, R3, P0 ;  /* 0x000000030000720c */ /* 0x000fda0000706670 */
[----:B------:R-:W-:Y:S05]  /*00c0*/  @P0 EXIT ;  /* 0x000000000000094d */ /* 0x000fea0003800000 */
[----:B------:R-:W0:Y:S01]  /*00d0*/  LDC.64 R8, c[0x0][0x390] ;  /* 0x0000e400ff087b82 */ /* 0x000e220000000a00 */
[----:B------:R-:W1:Y:S01]  /*00e0*/  LDCU.64 UR4, c[0x0][0x358] ;  /* 0x00006b00ff0477ac */ /* 0x000e620008000a00 */
[-C--:B------:R-:W-:Y:S02]  /*00f0*/  ISETP.GE.U32.AND P1, PT, R5, R2.reuse, PT ;  /* 0x000000020500720c */ /* 0x080fe40003f26070 */
[----:B------:R-:W-:-:S04]  /*0100*/  IADD3 R11, PT, PT, R0, R2, RZ ;  /* 0x00000002000b7210 */ /* 0x000fc80007ffe0ff */
[----:B------:R-:W2:Y:S08]  /*0110*/  LDC.64 R6, c[0x0][0x388] ;  /* 0x0000e200ff067b82 */ /* 0x000eb00000000a00 */
[----:B------:R-:W3:Y:S01]  /*0120*/  @!P1 LDC.64 R14, c[0x0][0x380] ;  /* 0x0000e000ff0e9b82 */ /* 0x000ee20000000a00 */
[----:B0-----:R-:W-:-:S07]  /*0130*/  IMAD.WIDE R8, R0, 0x4, R8 ;  /* 0x0000000400087825 */ /* 0x001fce00078e0208 */
[----:B------:R-:W0:Y:S01]  /*0140*/  @!P1 LDC.64 R16, c[0x0][0x398] ;  /* 0x0000e600ff109b82 */ /* 0x000e220000000a00 */
[----:B-1----:R0:W4:Y:S01]  /*0150*/  LDG.E R4, desc[UR4][R8.64] ;  /* 0x0000000408047981 */ /* 0x002122000c1e1900 */
[----:B--2---:R-:W-:-:S06]  /*0160*/  IMAD.WIDE R10, R11, 0x4, R6 ;  /* 0x000000040b0a7825 */ /* 0x004fcc00078e0206 */
[----:B------:R-:W2:Y:S01]  /*0170*/  LDG.E R10, desc[UR4][R10.64] ;  /* 0x000000040a0a7981 */ /* 0x000ea2000c1e1900 */
[----:B------:R-:W-:-:S04]  /*0180*/  @!P1 IMAD R19, R5, R3, R0 ;  /* 0x0000000305139224 */ /* 0x000fc800078e0200 */
[----:B---3--:R-:W-:-:S06]  /*0190*/  @!P1 IMAD.WIDE R14, R19, 0x4, R14 ;  /* 0x00000004130e9825 */ /* 0x008fcc00078e020e */
[----:B------:R-:W3:Y:S01]  /*01a0*/  @!P1 LDG.E R15, desc[UR4][R14.64] ;  /* 0x000000040e0f9981 */ /* 0x000ee2000c1e1900 */
[----:B------:R-:W-:Y:S01]  /*01b0*/  UMOV UR6, 0x9999999a ;  /* 0x9999999a00067882 */ /* 0x000fe20000000000 */
[----:B------:R-:W-:Y:S01]  /*01c0*/  UMOV UR7, 0x3fb99999 ;  /* 0x3fb9999900077882 */ /* 0x000fe20000000000 */
[----:B0-----:R-:W-:-:S04]  /*01d0*/  @!P1 IMAD.WIDE R8, R19, 0x4, R16 ;  /* 0x0000000413089825 */ /* 0x001fc800078e0210 */
[----:B------:R-:W-:Y:S01]  /*01e0*/  @!P1 IMAD.WIDE.U32 R6, R5, 0x4, R6 ;  /* 0x0000000405069825 */ /* 0x000fe200078e0006 */
[----:B----4-:R-:W0:Y:S01]  /*01f0*/  F2F.F64.F32 R12, R4 ;  /* 0x00000004000c7310 */ /* 0x010e220000201800 */
[----:B--2---:R-:W-:Y:S02]  /*0200*/  FSETP.GEU.AND P0, PT, R10, RZ, PT ;  /* 0x000000ff0a00720b */ /* 0x004fe40003f0e000 */
[----:B------:R-:W1:Y:S01]  /*0210*/  @!P1 LDC.64 R10, c[0x0][0x3a0] ;  /* 0x0000e800ff0a9b82 */ /* 0x000e620000000a00 */
[----:B0-----:R-:W-:-:S10]  /*0220*/  DMUL R12, R12, UR6 ;  /* 0x000000060c0c7c28 */ /* 0x001fd40008000000 */
[----:B------:R-:W3:Y:S02]  /*0230*/  @!P0 F2F.F32.F64 R4, R12 ;  /* 0x0000000c00048310 */ /* 0x000ee40000301000 */
[----:B---3--:R-:W-:-:S05]  /*0240*/  @!P1 FMUL R17, R4, R15 ;  /* 0x0000000f04119220 */ /* 0x008fca0000400000 */
[----:B------:R0:W-:Y:S04]  /*0250*/  @!P1 STG.E desc[UR4][R8.64], R17 ;  /* 0x0000001108009986 */ /* 0x0001e8000c101904 */
[----:B------:R-:W2:Y:S01]  /*0260*/  @!P1 LDG.E R7, desc[UR4][R6.64] ;  /* 0x0000000406079981 */ /* 0x000ea2000c1e1900 */
[----:B-1----:R-:W-:-:S04]  /*0270*/  @!P1 IMAD.WIDE R10, R19, 0x4, R10 ;  /* 0x00000004130a9825 */ /* 0x002fc800078e020a */
[----:B--2---:R-:W-:-:S05]  /*0280*/  @!P1 FMUL R5, R4, R7 ;  /* 0x0000000704059220 */ /* 0x004fca0000400000 */
[----:B------:R0:W-:Y:S01]  /*0290*/  @!P1 STG.E desc[UR4][R10.64], R5 ;  /* 0x000000050a009986 */ /* 0x0001e2000c101904 */
[----:B------:R-:W-:Y:S05]  /*02a0*/  @!P1 EXIT ;  /* 0x000000000000994d */ /* 0x000fea0003800000 */
[----:B------:R-:W1:Y:S01]  /*02b0*/  LDC.64 R6, c[0x0][0x3a0] ;  /* 0x0000e800ff067b82 */ /* 0x000e620000000a00 */
[----:B------:R-:W-:-:S04]  /*02c0*/  IMAD R3, R2, R3, R0 ;  /* 0x0000000302037224 */ /* 0x000fc800078e0200 */
[----:B-1----:R-:W-:-:S05]  /*02d0*/  IMAD.WIDE R2, R3, 0x4, R6 ;  /* 0x0000000403027825 */ /* 0x002fca00078e0206 */
[----:B------:R-:W-:Y:S01]  /*02e0*/  STG.E desc[UR4][R2.64], R4 ;  /* 0x0000000402007986 */ /* 0x000fe2000c101904 */
[----:B------:R-:W-:Y:S05]  /*02f0*/  EXIT ;  /* 0x000000000000794d */ /* 0x000fea0003800000 */
.L_x_33:
        /* <DEDUP_REMOVED lines=16> */
.L_x_76:


//--------------------- .text._Z11cErrorSetupPfiS_i --------------------------
	.section	.text._Z11cErrorSetupPfiS_i,"ax",@progbits
	.align	128
        .global         _Z11cErrorSetupPfiS_i
        .type           _Z11cErrorSetupPfiS_i,@function
        .size           _Z11cErrorSetupPfiS_i,(.L_x_77 - _Z11cErrorSetupPfiS_i)
        .other          _Z11cErrorSetupPfiS_i,@"STO_CUDA_ENTRY STV_DEFAULT"
_Z11cErrorSetupPfiS_i:
.text._Z11cErrorSetupPfiS_i:
        /* <DEDUP_REMOVED lines=10> */
[----:B------:R-:W2:Y:S08]  /*00a0*/  LDC R0, c[0x0][0x388] ;  /* 0x0000e200ff007b82 */ /* 0x000eb00000000800 */
[----:B------:R-:W3:Y:S01]  /*00b0*/  LDC.64 R6, c[0x0][0x390] ;  /* 0x0000e400ff067b82 */ /* 0x000ee20000000a00 */
[----:B0-----:R-:W-:-:S06]  /*00c0*/  IMAD.WIDE R2, R5, 0x4, R2 ;  /* 0x0000000405027825 */ /* 0x001fcc00078e0202 */
[----:B-1----:R-:W4:Y:S01]  /*00d0*/  LDG.E R3, desc[UR4][R2.64] ;  /* 0x0000000402037981 */ /* 0x002f22000c1e1900 */
[C---:B--2---:R-:W-:Y:S01]  /*00e0*/  ISETP.NE.AND P0, PT, R5.reuse, R0, PT ;  /* 0x000000000500720c */ /* 0x044fe20003f05270 */
[----:B---3--:R-:W-:-:S05]  /*00f0*/  IMAD.WIDE R4, R5, 0x4, R6 ;  /* 0x0000000405047825 */ /* 0x008fca00078e0206 */
[----:B----4-:R0:W-:Y:S07]  /*0100*/  STG.E desc[UR4][R4.64], R3 ;  /* 0x0000000304007986 */ /* 0x0101ee000c101904 */
[----:B------:R-:W-:Y:S05]  /*0110*/  @P0 EXIT ;  /* 0x000000000000094d */ /* 0x000fea0003800000 */
[----:B0-----:R-:W-:-:S05]  /*0120*/  IMAD.WIDE R2, R0, 0x4, R6 ;  /* 0x0000000400027825 */ /* 0x001fca00078e0206 */
[----:B------:R-:W2:Y:S02]  /*0130*/  LDG.E R0, desc[UR4][R2.64] ;  /* 0x0000000402007981 */ /* 0x000ea4000c1e1900 */
[----:B--2---:R-:W-:-:S05]  /*0140*/  FADD R5, R0, -1 ;  /* 0xbf80000000057421 */ /* 0x004fca0000000000 */
[----:B------:R-:W-:Y:S01]  /*0150*/  STG.E desc[UR4][R2.64], R5 ;  /* 0x0000000502007986 */ /* 0x000fe2000c101904 */
[----:B------:R-:W-:Y:S05]  /*0160*/  EXIT ;  /* 0x000000000000794d */ /* 0x000fea0003800000 */
.L_x_34:
        /* <DEDUP_REMOVED lines=9> */
.L_x_77:


//--------------------- .text._Z15convLayGradientPfS_S_S_S_Piiiiiii --------------------------
	.section	.text._Z15convLayGradientPfS_S_S_S_Piiiiiii,"ax",@progbits
	.align	128
        .global         _Z15convLayGradientPfS_S_S_S_Piiiiiii
        .type           _Z15convLayGradientPfS_S_S_S_Piiiiiii,@function
        .size           _Z15convLayGradientPfS_S_S_S_Piiiiiii,(.L_x_78 - _Z15convLayGradientPfS_S_S_S_Piiiiiii)
        .other          _Z15convLayGradientPfS_S_S_S_Piiiiiii,@"STO_CUDA_ENTRY STV_DEFAULT"
_Z15convLayGradientPfS_S_S_S_Piiiiiii:
.text._Z15convLayGradientPfS_S_S_S_Piiiiiii:
[----:B------:R-:W-:Y:S01]  /*0000*/  LDC R1, c[0x0][0x37c] ;  /* 0x0000df00ff017b82 */ /* 0x000fe20000000800 */
[----:B------:R-:W0:Y:S07]  /*0010*/  S2R R3, SR_TID.X ;  /* 0x0000000000037919 */ /* 0x000e2e0000002100 */
[----:B------:R-:W0:Y:S01]  /*0020*/  S2UR UR5, SR_CTAID.X ;  /* 0x00000000000579c3 */ /* 0x000e220000002500 */
[----:B------:R-:W1:Y:S01]  /*0030*/  LDCU UR4, c[0x0][0x3bc] ;  /* 0x00007780ff0477ac */ /* 0x000e620008000800 */
[----:B------:R-:W2:Y:S01]  /*0040*/  S2R R5, SR_TID.Y ;  /* 0x0000000000057919 */ /* 0x000ea20000002200 */
[----:B------:R-:W3:Y:S05]  /*0050*/  S2R R7, SR_TID.Z ;  /* 0x0000000000077919 */ /* 0x000eea0000002300 */
[----:B------:R-:W0:Y:S08]  /*0060*/  LDC R16, c[0x0][0x360] ;  /* 0x0000d800ff107b82 */ /* 0x000e300000000800 */
[----:B------:R-:W2:Y:S01]  /*0070*/  LDC R12, c[0x0][0x364] ;  /* 0x0000d900ff0c7b82 */ /* 0x000ea20000000800 */
[----:B-1----:R-:W-:-:S07]  /*0080*/  UIMAD UR4, UR4, UR4, URZ ;  /* 0x00000004040472a4 */ /* 0x002fce000f8e02ff */
[----:B------:R-:W2:Y:S08]  /*0090*/  S2UR UR6, SR_CTAID.Y ;  /* 0x00000000000679c3 */ /* 0x000eb00000002600 */
[----:B------:R-:W3:Y:S01]  /*00a0*/  S2UR UR7, SR_CTAID.Z ;  /* 0x00000000000779c3 */ /* 0x000ee20000002700 */
[----:B0-----:R-:W-:-:S05]  /*00b0*/  IMAD R16, R16, UR5, R3 ;  /* 0x0000000510107c24 */ /* 0x001fca000f8e0203 */
[----:B------:R-:W-:Y:S02]  /*00c0*/  ISETP.GE.AND P0, PT, R16, UR4, PT ;  /* 0x0000000410007c0c */ /* 0x000fe4000bf06270 */
[----:B------:R-:W3:Y:S01]  /*00d0*/  LDC R18, c[0x0][0x368] ;  /* 0x0000da00ff127b82 */ /* 0x000ee20000000800 */
[----:B--2---:R-:W-:Y:S02]  /*00e0*/  IMAD R12, R12, UR6, R5 ;  /* 0x000000060c0c7c24 */ /* 0x004fe4000f8e0205 */
[----:B---3--:R-:W-:-:S08]  /*00f0*/  IMAD R18, R18, UR7, R7 ;  /* 0x0000000712127c24 */ /* 0x008fd0000f8e0207 */
[----:B------:R-:W-:Y:S05]  /*0100*/  @P0 EXIT ;  /* 0x000000000000094d */ /* 0x000fea0003800000 */
[----:B------:R-:W0:Y:S08]  /*0110*/  LDC.64 R2, c[0x0][0x3c0] ;  /* 0x0000f000ff027b82 */ /* 0x000e300000000a00 */
[----:B------:R-:W1:Y:S08]  /*0120*/  LDC R0, c[0x0][0x3b4] ;  /* 0x0000ed00ff007b82 */ /* 0x000e700000000800 */
[----:B------:R-:W2:Y:S01]  /*0130*/  LDC R11, c[0x0][0x3b8] ;  /* 0x0000ee00ff0b7b82 */ /* 0x000ea20000000800 */
[----:B0-----:R-:W-:-:S05]  /*0140*/  IMAD R5, R3, R2, RZ ;  /* 0x0000000203057224 */ /* 0x001fca00078e02ff */
[----:B------:R-:W-:Y:S01]  /*0150*/  ISETP.GE.AND P0, PT, R18, R5, PT ;  /* 0x000000051200720c */ /* 0x000fe20003f06270 */
[----:B-1----:R-:W-:Y:S02]  /*0160*/  IMAD R8, R0, R0, RZ ;  /* 0x0000000000087224 */ /* 0x002fe400078e02ff */
[----:B--2---:R-:W-:-:S05]  /*0170*/  IMAD R13, R11, R11, RZ ;  /* 0x0000000b0b0d7224 */ /* 0x004fca00078e02ff */
[----:B------:R-:W-:-:S04]  /*0180*/  IADD3 R5, PT, PT, R8, R13, RZ ;  /* 0x0000000d08057210 */ /* 0x000fc80007ffe0ff */
[----:B------:R-:W-:-:S13]  /*0190*/  ISETP.GT.U32.OR P0, PT, R12, R5, P0 ;  /* 0x000000050c00720c */ /* 0x000fda0000704470 */
[----:B------:R-:W-:Y:S05]  /*01a0*/  @P0 EXIT ;  /* 0x000000000000094d */ /* 0x000fea0003800000 */
[----:B------:R-:W-:Y:S01]  /*01b0*/  IABS R10, R3 ;  /* 0x00000003000a7213 */ /* 0x000fe20000000000 */
[----:B------:R-:W0:Y:S01]  /*01c0*/  LDC.64 R24, c[0x0][0x390] ;  /* 0x0000e400ff187b82 */ /* 0x000e220000000a00 */
[----:B------:R-:W-:Y:S01]  /*01d0*/  IABS R9, R18 ;  /* 0x0000001200097213 */ /* 0x000fe20000000000 */
[----:B------:R-:W1:Y:S01]  /*01e0*/  LDCU.64 UR6, c[0x0][0x358] ;  /* 0x00006b00ff0677ac */ /* 0x000e620008000a00 */
[----:B------:R-:W2:Y:S08]  /*01f0*/  I2F.RP R6, R10 ;  /* 0x0000000a00067306 */ /* 0x000eb00000209400 */
[----:B--2---:R-:W2:Y:S02]  /*0200*/  MUFU.RCP R6, R6 ;  /* 0x0000000600067308 */ /* 0x004ea40000001000 */
[----:B--2---:R-:W-:-:S06]  /*0210*/  IADD3 R4, PT, PT, R6, 0xffffffe, RZ ;  /* 0x0ffffffe06047810 */ /* 0x004fcc0007ffe0ff */
[----:B------:R2:W3:Y:S02]  /*0220*/  F2I.FTZ.U32.TRUNC.NTZ R5, R4 ;  /* 0x0000000400057305 */ /* 0x0004e4000021f000 */
[----:B--2---:R-:W-:Y:S02]  /*0230*/  HFMA2 R4, -RZ, RZ, 0, 0 ;  /* 0x00000000ff047431 */ /* 0x004fe400000001ff */
[----:B---3--:R-:W-:-:S04]  /*0240*/  IMAD.MOV R7, RZ, RZ, -R5 ;  /* 0x000000ffff077224 */ /* 0x008fc800078e0a05 */
[----:B------:R-:W-:-:S04]  /*0250*/  IMAD R7, R7, R10, RZ ;  /* 0x0000000a07077224 */ /* 0x000fc800078e02ff */
[----:B------:R-:W-:Y:S01]  /*0260*/  IMAD.HI.U32 R5, R5, R7, R4 ;  /* 0x0000000705057227 */ /* 0x000fe200078e0004 */
[----:B------:R-:W-:Y:S02]  /*0270*/  MOV R7, R9 ;  /* 0x0000000900077202 */ /* 0x000fe40000000f00 */
[----:B------:R-:W-:-:S03]  /*0280*/  LOP3.LUT R4, R18, R3, RZ, 0x3c, !PT ;  /* 0x0000000312047212 */ /* 0x000fc600078e3cff */
[----:B------:R-:W-:Y:S01]  /*0290*/  IMAD.HI.U32 R9, R5, R7, RZ ;  /* 0x0000000705097227 */ /* 0x000fe200078e00ff */
[----:B------:R-:W-:-:S03]  /*02a0*/  ISETP.GE.AND P1, PT, R4, RZ, PT ;  /* 0x000000ff0400720c */ /* 0x000fc60003f26270 */
[----:B------:R-:W-:-:S04]  /*02b0*/  IMAD.MOV R5, RZ, RZ, -R9 ;  /* 0x000000ffff057224 */ /* 0x000fc800078e0a09 */
[C---:B------:R-:W-:Y:S02]  /*02c0*/  IMAD R5, R10.reuse, R5, R7 ;  /* 0x000000050a057224 */ /* 0x040fe400078e0207 */
[----:B------:R-:W2:Y:S03]  /*02d0*/  LDC.64 R6, c[0x0][0x3a8] ;  /* 0x0000ea00ff067b82 */ /* 0x000ea60000000a00 */
[----:B------:R-:W-:-:S13]  /*02e0*/  ISETP.GT.U32.AND P2, PT, R10, R5, PT ;  /* 0x000000050a00720c */ /* 0x000fda0003f44070 */
[-C--:B------:R-:W-:Y:S02]  /*02f0*/  @!P2 IADD3 R5, PT, PT, R5, -R10.reuse, RZ ;  /* 0x8000000a0505a210 */ /* 0x080fe40007ffe0ff */
[----:B------:R-:W-:Y:S02]  /*0300*/  @!P2 IADD3 R9, PT, PT, R9, 0x1, RZ ;  /* 0x000000010909a810 */ /* 0x000fe40007ffe0ff */
[----:B------:R-:W-:Y:S02]  /*0310*/  ISETP.GE.U32.AND P0, PT, R5, R10, PT ;  /* 0x0000000a0500720c */ /* 0x000fe40003f06070 */
[----:B------:R-:W-:Y:S01]  /*0320*/  ISETP.NE.AND P2, PT, R3, RZ, PT ;  /* 0x000000ff0300720c */ /* 0x000fe20003f45270 */
[----:B------:R-:W3:Y:S10]  /*0330*/  LDC.64 R4, c[0x0][0x388] ;  /* 0x0000e200ff047b82 */ /* 0x000ef40000000a00 */
[----:B------:R-:W-:-:S05]  /*0340*/  @P0 VIADD R9, R9, 0x1 ;  /* 0x0000000109090836 */ /* 0x000fca0000000000 */
[----:B------:R-:W-:Y:S02]  /*0350*/  @!P1 IADD3 R9, PT, PT, -R9, RZ, RZ ;  /* 0x000000ff09099210 */ /* 0x000fe40007ffe1ff */
[----:B------:R-:W-:-:S05]  /*0360*/  @!P2 LOP3.LUT R9, RZ, R3, RZ, 0x33, !PT ;  /* 0x00000003ff09a212 */ /* 0x000fca00078e33ff */
[----:B------:R-:W-:-:S04]  /*0370*/  IMAD R14, R9, UR4, R16 ;  /* 0x00000004090e7c24 */ /* 0x000fc8000f8e0210 */
[----:B0-----:R-:W-:-:S04]  /*0380*/  IMAD.WIDE R24, R14, 0x4, R24 ;  /* 0x000000040e187825 */ /* 0x001fc800078e0218 */
[----:B------:R-:W-:Y:S01]  /*0390*/  IMAD R27, R13, R3, R14 ;  /* 0x000000030d1b7224 */ /* 0x000fe200078e020e */
[----:B-1----:R-:W4:Y:S03]  /*03a0*/  LDG.E R10, desc[UR6][R24.64] ;  /* 0x00000006180a7981 */ /* 0x002f26000c1e1900 */
[----:B---3--:R-:W-:-:S06]  /*03b0*/  IMAD.WIDE R26, R27, 0x4, R4 ;  /* 0x000000041b1a7825 */ /* 0x008fcc00078e0204 */
[----:B------:R-:W3:Y:S01]  /*03c0*/  LDG.E R26, desc[UR6][R26.64] ;  /* 0x000000061a1a7981 */ /* 0x000ee2000c1e1900 */
[----:B------:R-:W-:-:S05]  /*03d0*/  SHF.L.U32 R21, R14, 0x1, RZ ;  /* 0x000000010e157819 */ /* 0x000fca00000006ff */
[----:B--2---:R-:W-:-:S05]  /*03e0*/  IMAD.WIDE R20, R21, 0x4, R6 ;  /* 0x0000000415147825 */ /* 0x004fca00078e0206 */
[----:B------:R0:W5:Y:S04]  /*03f0*/  LDG.E R22, desc[UR6][R20.64] ;  /* 0x0000000614167981 */ /* 0x000168000c1e1900 */
[----:B------:R0:W5:Y:S01]  /*0400*/  LDG.E R17, desc[UR6][R20.64+0x4] ;  /* 0x0000040614117981 */ /* 0x000162000c1e1900 */
[----:B------:R-:W-:Y:S01]  /*0410*/  UMOV UR8, 0x9999999a ;  /* 0x9999999a00087882 */ /* 0x000fe20000000000 */
[----:B------:R-:W-:Y:S01]  /*0420*/  UMOV UR9, 0x3fb99999 ;  /* 0x3fb9999900097882 */ /* 0x000fe20000000000 */
[----:B------:R-:W-:Y:S01]  /*0430*/  ISETP.GE.U32.AND P1, PT, R12, R13, PT ;  /* 0x0000000d0c00720c */ /* 0x000fe20003f26070 */
[----:B------:R-:W-:-:S04]  /*0440*/  IMAD.MOV R15, RZ, RZ, -R9 ;  /* 0x000000ffff0f7224 */ /* 0x000fc800078e0a09 */
[----:B------:R-:W-:Y:S01]  /*0450*/  IMAD R15, R3, R15, R18 ;  /* 0x0000000f030f7224 */ /* 0x000fe200078e0212 */
[----:B----4-:R-:W1:Y:S01]  /*0460*/  F2F.F64.F32 R6, R10 ;  /* 0x0000000a00067310 */ /* 0x010e620000201800 */
[----:B---3--:R-:W-:Y:S01]  /*0470*/  FSETP.GEU.AND P0, PT, R26, RZ, PT ;  /* 0x000000ff1a00720b */ /* 0x008fe20003f0e000 */
[----:B-1----:R-:W-:-:S12]  /*0480*/  DMUL R6, R6, UR8 ;  /* 0x0000000806067c28 */ /* 0x002fd80008000000 */
[----:B------:R0:W1:Y:S01]  /*0490*/  @!P0 F2F.F32.F64 R10, R6 ;  /* 0x00000006000a8310 */ /* 0x0000620000301000 */
[----:B------:R-:W-:Y:S05]  /*04a0*/  @P1 BRA `(.L_x_35) ;  /* 0x0000000000d81947 */ /* 0x000fea0003800000 */
[----:B0-----:R-:W-:-:S04]  /*04b0*/  IABS R7, R11 ;  /* 0x0000000b00077213 */ /* 0x001fc80000000000 */
[----:B------:R-:W0:Y:S08]  /*04c0*/  I2F.RP R6, R7 ;  /* 0x0000000700067306 */ /* 0x000e300000209400 */
[----:B0-----:R-:W0:Y:S02]  /*04d0*/  MUFU.RCP R6, R6 ;  /* 0x0000000600067308 */ /* 0x001e240000001000 */
[----:B0-----:R-:W-:-:S06]  /*04e0*/  IADD3 R4, PT, PT, R6, 0xffffffe, RZ ;  /* 0x0ffffffe06047810 */ /* 0x001fcc0007ffe0ff */
[----:B------:R0:W2:Y:S02]  /*04f0*/  F2I.FTZ.U32.TRUNC.NTZ R5, R4 ;  /* 0x0000000400057305 */ /* 0x0000a4000021f000 */
[----:B0-----:R-:W-:Y:S01]  /*0500*/  IMAD.MOV.U32 R4, RZ, RZ, RZ ;  /* 0x000000ffff047224 */ /* 0x001fe200078e00ff */
[----:B--2---:R-:W-:-:S05]  /*0510*/  IADD3 R16, PT, PT, RZ, -R5, RZ ;  /* 0x80000005ff107210 */ /* 0x004fca0007ffe0ff */
[----:B------:R-:W-:Y:S01]  /*0520*/  IMAD R19, R16, R7, RZ ;  /* 0x0000000710137224 */ /* 0x000fe200078e02ff */
[----:B------:R-:W-:-:S03]  /*0530*/  IABS R16, R12 ;  /* 0x0000000c00107213 */ /* 0x000fc60000000000 */
[----:B------:R-:W-:Y:S01]  /*0540*/  IMAD.HI.U32 R5, R5, R19, R4 ;  /* 0x0000001305057227 */ /* 0x000fe200078e0004 */
[----:B------:R-:W-:-:S04]  /*0550*/  LOP3.LUT R4, R12, R11, RZ, 0x3c, !PT ;  /* 0x0000000b0c047212 */ /* 0x000fc800078e3cff */
[----:B------:R-:W-:Y:S01]  /*0560*/  ISETP.GE.AND P1, PT, R4, RZ, PT ;  /* 0x000000ff0400720c */ /* 0x000fe20003f26270 */
[----:B------:R-:W-:-:S05]  /*0570*/  IMAD.HI.U32 R5, R5, R16, RZ ;  /* 0x0000001005057227 */ /* 0x000fca00078e00ff */
[----:B------:R-:W-:-:S05]  /*0580*/  IADD3 R6, PT, PT, -R5, RZ, RZ ;  /* 0x000000ff05067210 */ /* 0x000fca0007ffe1ff */
[----:B------:R-:W-:-:S05]  /*0590*/  IMAD R6, R7, R6, R16 ;  /* 0x0000000607067224 */ /* 0x000fca00078e0210 */
[----:B------:R-:W-:-:S13]  /*05a0*/  ISETP.GT.U32.AND P2, PT, R7, R6, PT ;  /* 0x000000060700720c */ /* 0x000fda0003f44070 */
[-C--:B------:R-:W-:Y:S01]  /*05b0*/  @!P2 IADD3 R6, PT, PT, R6, -R7.reuse, RZ ;  /* 0x800000070606a210 */ /* 0x080fe20007ffe0ff */
[----:B------:R-:W-:Y:S01]  /*05c0*/  @!P2 VIADD R5, R5, 0x1 ;  /* 0x000000010505a836 */ /* 0x000fe20000000000 */
[----:B------:R-:W-:Y:S02]  /*05d0*/  ISETP.NE.AND P2, PT, R11, RZ, PT ;  /* 0x000000ff0b00720c */ /* 0x000fe40003f45270 */
[----:B------:R-:W-:-:S13]  /*05e0*/  ISETP.GE.U32.AND P0, PT, R6, R7, PT ;  /* 0x000000070600720c */ /* 0x000fda0003f06070 */
[----:B------:R-:W-:-:S04]  /*05f0*/  @P0 IADD3 R5, PT, PT, R5, 0x1, RZ ;  /* 0x0000000105050810 */ /* 0x000fc80007ffe0ff */
[----:B------:R-:W-:Y:S02]  /*0600*/  @!P1 IADD3 R5, PT, PT, -R5, RZ, RZ ;  /* 0x000000ff05059210 */ /* 0x000fe40007ffe1ff */
[----:B------:R-:W-:-:S05]  /*0610*/  @!P2 LOP3.LUT R5, RZ, R11, RZ, 0x33, !PT ;  /* 0x0000000bff05a212 */ /* 0x000fca00078e33ff */
[----:B------:R-:W-:-:S04]  /*0620*/  IMAD.MOV R4, RZ, RZ, -R5 ;  /* 0x000000ffff047224 */ /* 0x000fc800078e0a05 */
[----:B------:R-:W-:Y:S01]  /*0630*/  IMAD R4, R11, R4, R12 ;  /* 0x000000040b047224 */ /* 0x000fe200078e020c */
[----:B-----5:R-:W-:-:S04]  /*0640*/  IADD3 R11, PT, PT, -R22, R5, RZ ;  /* 0x00000005160b7210 */ /* 0x020fc80007ffe1ff */
[----:B------:R-:W-:Y:S02]  /*0650*/  ISETP.GE.AND P0, PT, R4, R17, PT ;  /* 0x000000110400720c */ /* 0x000fe40003f06270 */
[----:B------:R-:W-:Y:S02]  /*0660*/  IADD3 R17, PT, PT, -R17, R4, RZ ;  /* 0x0000000411117210 */ /* 0x000fe40007ffe1ff */
[----:B------:R-:W-:-:S04]  /*0670*/  ISETP.GE.AND P0, PT, R5, R22, P0 ;  /* 0x000000160500720c */ /* 0x000fc80000706270 */
[----:B------:R-:W-:-:S04]  /*0680*/  ISETP.LT.AND P0, PT, R11, R0, P0 ;  /* 0x000000000b00720c */ /* 0x000fc80000701270 */
[----:B------:R-:W-:-:S13]  /*0690*/  ISETP.LT.AND P0, PT, R17, R0, P0 ;  /* 0x000000001100720c */ /* 0x000fda0000701270 */
[----:B------:R-:W0:Y:S01]  /*06a0*/  @!P0 LDC.64 R4, c[0x0][0x398] ;  /* 0x0000e600ff048b82 */ /* 0x000e220000000a00 */
[----:B------:R-:W-:Y:S02]  /*06b0*/  @!P0 IMAD R7, R13, R15, R12 ;  /* 0x0000000f0d078224 */ /* 0x000fe400078e020c */
[----:B------:R-:W-:-:S04]  /*06c0*/  @!P0 IMAD R6, R2, UR4, RZ ;  /* 0x0000000402068c24 */ /* 0x000fc8000f8e02ff */
[----:B------:R-:W-:-:S04]  /*06d0*/  @!P0 IMAD R7, R7, R6, R14 ;  /* 0x0000000607078224 */ /* 0x000fc800078e020e */
[----:B0-----:R-:W-:-:S05]  /*06e0*/  @!P0 IMAD.WIDE R4, R7, 0x4, R4 ;  /* 0x0000000407048825 */ /* 0x001fca00078e0204 */
[----:B------:R0:W-:Y:S01]  /*06f0*/  @!P0 STG.E desc[UR6][R4.64], RZ ;  /* 0x000000ff04008986 */ /* 0x0001e2000c101906 */
[----:B------:R-:W-:Y:S05]  /*0700*/  @!P0 EXIT ;  /* 0x000000000000894d */ /* 0x000fea0003800000 */
[----:B0-----:R-:W0:Y:S01]  /*0710*/  LDC.64 R4, c[0x0][0x380] ;  /* 0x0000e000ff047b82 */ /* 0x001e220000000a00 */
[----:B------:R-:W-:-:S04]  /*0720*/  IMAD R6, R8, R3, RZ ;  /* 0x0000000308067224 */ /* 0x000fc800078e02ff */
[----:B------:R-:W-:-:S04]  /*0730*/  IMAD R6, R9, R6, R9 ;  /* 0x0000000609067224 */ /* 0x000fc800078e0209 */
[----:B------:R-:W-:Y:S02]  /*0740*/  IMAD R3, R8, R15, R6 ;  /* 0x0000000f08037224 */ /* 0x000fe400078e0206 */
[----:B------:R-:W2:Y:S02]  /*0750*/  LDC.64 R6, c[0x0][0x398] ;  /* 0x0000e600ff067b82 */ /* 0x000ea40000000a00 */
[----:B------:R-:W-:-:S05]  /*0760*/  IMAD R3, R11, R0, R3 ;  /* 0x000000000b037224 */ /* 0x000fca00078e0203 */
[----:B------:R-:W-:-:S05]  /*0770*/  IADD3 R3, PT, PT, R17, R3, RZ ;  /* 0x0000000311037210 */ /* 0x000fca0007ffe0ff */
[----:B0-----:R-:W-:-:S06]  /*0780*/  IMAD.WIDE R4, R3, 0x4, R4 ;  /* 0x0000000403047825 */ /* 0x001fcc00078e0204 */
[----:B------:R-:W1:Y:S01]  /*0790*/  LDG.E R5, desc[UR6][R4.64] ;  /* 0x0000000604057981 */ /* 0x000e62000c1e1900 */
[----:B------:R-:W-:Y:S02]  /*07a0*/  IMAD R13, R13, R15, R12 ;  /* 0x0000000f0d0d7224 */ /* 0x000fe400078e020c */
[----:B------:R-:W-:-:S04]  /*07b0*/  IMAD R2, R2, UR4, RZ ;  /* 0x0000000402027c24 */ /* 0x000fc8000f8e02ff */
[----:B------:R-:W-:-:S04]  /*07c0*/  IMAD R13, R13, R2, R14 ;  /* 0x000000020d0d7224 */ /* 0x000fc800078e020e */
[----:B--2---:R-:W-:-:S04]  /*07d0*/  IMAD.WIDE R6, R13, 0x4, R6 ;  /* 0x000000040d067825 */ /* 0x004fc800078e0206 */
[----:B-1----:R-:W-:-:S05]  /*07e0*/  FMUL R3, R10, R5 ;  /* 0x000000050a037220 */ /* 0x002fca0000400000 */
[----:B------:R-:W-:Y:S01]  /*07f0*/  STG.E desc[UR6][R6.64], R3 ;  /* 0x0000000306007986 */ /* 0x000fe2000c101906 */
[----:B------:R-:W-:Y:S05]  /*0800*/  EXIT ;  /* 0x000000000000794d */ /* 0x000fea0003800000 */
.L_x_35:
[----:B------:R-:W-:-:S05]  /*0810*/  IMAD.IADD R13, R12, 0x1, -R13 ;  /* 0x000000010c0d7824 */ /* 0x000fca00078e0a0d */
[----:B------:R-:W-:-:S13]  /*0820*/  ISETP.GT.U32.AND P0, PT, R13, R8, PT ;  /* 0x000000080d00720c */ /* 0x000fda0003f04070 */
[----:B------:R-:W-:Y:S05]  /*0830*/  @P0 EXIT ;  /* 0x000000000000094d */ /* 0x000fea0003800000 */
[----:B------:R-:W-:-:S13]  /*0840*/  ISETP.NE.AND P0, PT, R13, R8, PT ;  /* 0x000000080d00720c */ /* 0x000fda0003f05270 */
[----:B------:R-:W-:Y:S05]  /*0850*/  @P0 BRA `(.L_x_36) ;  /* 0x0000000000280947 */ /* 0x000fea0003800000 */
[----:B------:R-:W-:-:S13]  /*0860*/  ISETP.NE.AND P0, PT, R15, RZ, PT ;  /* 0x000000ff0f00720c */ /* 0x000fda0003f05270 */
[----:B------:R-:W-:Y:S05]  /*0870*/  @P0 EXIT ;  /* 0x000000000000094d */ /* 0x000fea0003800000 */
[----:B------:R-:W2:Y:S01]  /*0880*/  LDC.64 R4, c[0x0][0x3a0] ;  /* 0x0000e800ff047b82 */ /* 0x000ea20000000a00 */
[----:B------:R-:W-:-:S04]  /*0890*/  IMAD R8, R8, R3, RZ ;  /* 0x0000000308087224 */ /* 0x000fc800078e02ff */
[----:B------:R-:W-:-:S05]  /*08a0*/  IMAD R3, R9, R8, R9 ;  /* 0x0000000809037224 */ /* 0x000fca00078e0209 */
[----:B------:R-:W-:-:S05]  /*08b0*/  IADD3 R3, PT, PT, R8, R3, RZ ;  /* 0x0000000308037210 */ /* 0x000fca0007ffe0ff */
[----:B------:R-:W-:-:S04]  /*08c0*/  IMAD R3, R3, UR4, R16 ;  /* 0x0000000403037c24 */ /* 0x000fc8000f8e0210 */
[----:B--2---:R-:W-:-:S05]  /*08d0*/  IMAD.WIDE R2, R3, 0x4, R4 ;  /* 0x0000000403027825 */ /* 0x004fca00078e0204 */
[----:B-1----:R-:W-:Y:S01]  /*08e0*/  STG.E desc[UR6][R2.64], R10 ;  /* 0x0000000a02007986 */ /* 0x002fe2000c101906 */
[----:B------:R-:W-:Y:S05]  /*08f0*/  EXIT ;  /* 0x000000000000794d */ /* 0x000fea0003800000 */
.L_x_36:
[----:B------:R-:W-:Y:S02]  /*0900*/  IADD3 R2, PT, PT, -R0, R11, RZ ;  /* 0x0000000b00027210 */ /* 0x000fe40007ffe1ff */
[CC--:B0----5:R-:W-:Y:S02]  /*0910*/  VIMNMX R7, PT, PT, R22.reuse, R17.reuse, !PT ;  /* 0x0000001116077248 */ /* 0x0e1fe40007fe0100 */
[----:B------:R-:W-:Y:S02]  /*0920*/  LOP3.LUT R6, R22, R17, RZ, 0xfc, !PT ;  /* 0x0000001116067212 */ /* 0x000fe400078efcff */
[----:B------:R-:W-:Y:S02]  /*0930*/  ISETP.LE.AND P1, PT, R7, R2, PT ;  /* 0x000000020700720c */ /* 0x000fe40003f23270 */
[----:B------:R-:W-:-:S13]  /*0940*/  ISETP.GT.AND P0, PT, R6, -0x1, PT ;  /* 0xffffffff0600780c */ /* 0x000fda0003f04270 */
[----:B------:R-:W-:Y:S05]  /*0950*/  @P0 BRA P1, `(.L_x_37) ;  /* 0x0000000000240947 */ /* 0x000fea0000800000 */
[----:B------:R-:W0:Y:S01]  /*0960*/  LDC.64 R4, c[0x0][0x3a0] ;  /* 0x0000e800ff047b82 */ /* 0x000e220000000a00 */
[----:B------:R-:W-:-:S04]  /*0970*/  IMAD R0, R8, R3, RZ ;  /* 0x0000000308007224 */ /* 0x000fc800078e02ff */
[----:B------:R-:W-:-:S05]  /*0980*/  IMAD R0, R9, R0, R9 ;  /* 0x0000000009007224 */ /* 0x000fca00078e0209 */
[----:B------:R-:W-:-:S05]  /*0990*/  IADD3 R13, PT, PT, R0, R13, RZ ;  /* 0x0000000d000d7210 */ /* 0x000fca0007ffe0ff */
[----:B------:R-:W-:-:S04]  /*09a0*/  IMAD R13, R8, R15, R13 ;  /* 0x0000000f080d7224 */ /* 0x000fc800078e020d */
[----:B------:R-:W-:-:S04]  /*09b0*/  IMAD R3, R13, UR4, R16 ;  /* 0x000000040d037c24 */ /* 0x000fc8000f8e0210 */
[----:B0-----:R-:W-:-:S05]  /*09c0*/  IMAD.WIDE R2, R3, 0x4, R4 ;  /* 0x0000000403027825 */ /* 0x001fca00078e0204 */
[----:B------:R-:W-:Y:S01]  /*09d0*/  STG.E desc[UR6][R2.64], RZ ;  /* 0x000000ff02007986 */ /* 0x000fe2000c101906 */
[----:B------:R-:W-:Y:S05]  /*09e0*/  EXIT ;  /* 0x000000000000794d */ /* 0x000fea0003800000 */
.L_x_37:
[----:B------:R-:W-:Y:S01]  /*09f0*/  IABS R19, R0 ;  /* 0x0000000000137213 */ /* 0x000fe20000000000 */
[----:B------:R-:W-:-:S03]  /*0a00*/  IMAD R22, R15, R11, R22 ;  /* 0x0000000b0f167224 */ /* 0x000fc600078e0216 */
[----:B------:R-:W0:Y:S08]  /*0a10*/  I2F.RP R2, R19 ;  /* 0x0000001300027306 */ /* 0x000e300000209400 */
[----:B0-----:R-:W0:Y:S02]  /*0a20*/  MUFU.RCP R2, R2 ;  /* 0x0000000200027308 */ /* 0x001e240000001000 */
[----:B0-----:R-:W-:-:S06]  /*0a30*/  VIADD R6, R2, 0xffffffe ;  /* 0x0ffffffe02067836 */ /* 0x001fcc0000000000 */
[----:B------:R0:W2:Y:S02]  /*0a40*/  F2I.FTZ.U32.TRUNC.NTZ R7, R6 ;  /* 0x0000000600077305 */ /* 0x0000a4000021f000 */
[----:B0-----:R-:W-:Y:S02]  /*0a50*/  MOV R6, RZ ;  /* 0x000000ff00067202 */ /* 0x001fe40000000f00 */
[----:B--2---:R-:W-:-:S05]  /*0a60*/  IADD3 R12, PT, PT, RZ, -R7, RZ ;  /* 0x80000007ff0c7210 */ /* 0x004fca0007ffe0ff */
[----:B------:R-:W-:Y:S01]  /*0a70*/  IMAD R21, R12, R19, RZ ;  /* 0x000000130c157224 */ /* 0x000fe200078e02ff */
[----:B------:R-:W-:-:S03]  /*0a80*/  IABS R12, R13 ;  /* 0x0000000d000c7213 */ /* 0x000fc60000000000 */
[----:B------:R-:W-:-:S06]  /*0a90*/  IMAD.HI.U32 R7, R7, R21, R6 ;  /* 0x0000001507077227 */ /* 0x000fcc00078e0006 */
[----:B------:R-:W-:-:S05]  /*0aa0*/  IMAD.HI.U32 R7, R7, R12, RZ ;  /* 0x0000000c07077227 */ /* 0x000fca00078e00ff */
[----:B------:R-:W-:-:S05]  /*0ab0*/  IADD3 R2, PT, PT, -R7, RZ, RZ ;  /* 0x000000ff07027210 */ /* 0x000fca0007ffe1ff */
[----:B------:R-:W-:-:S05]  /*0ac0*/  IMAD R2, R19, R2, R12 ;  /* 0x0000000213027224 */ /* 0x000fca00078e020c */
[----:B------:R-:W-:-:S13]  /*0ad0*/  ISETP.GT.U32.AND P2, PT, R19, R2, PT ;  /* 0x000000021300720c */ /* 0x000fda0003f44070 */
[----:B------:R-:W-:Y:S01]  /*0ae0*/  @!P2 IMAD.IADD R2, R2, 0x1, -R19 ;  /* 0x000000010202a824 */ /* 0x000fe200078e0a13 */
[----:B------:R-:W-:Y:S02]  /*0af0*/  @!P2 IADD3 R7, PT, PT, R7, 0x1, RZ ;  /* 0x000000010707a810 */ /* 0x000fe40007ffe0ff */
[----:B------:R-:W-:Y:S02]  /*0b00*/  ISETP.NE.AND P2, PT, R0, RZ, PT ;  /* 0x000000ff0000720c */ /* 0x000fe40003f45270 */
[----:B------:R-:W-:Y:S02]  /*0b10*/  ISETP.GE.U32.AND P0, PT, R2, R19, PT ;  /* 0x000000130200720c */ /* 0x000fe40003f06070 */
[----:B------:R-:W-:-:S04]  /*0b20*/  LOP3.LUT R2, R13, R0, RZ, 0x3c, !PT ;  /* 0x000000000d027212 */ /* 0x000fc800078e3cff */
[----:B------:R-:W-:-:S07]  /*0b30*/  ISETP.GE.AND P1, PT, R2, RZ, PT ;  /* 0x000000ff0200720c */ /* 0x000fce0003f26270 */
[----:B------:R-:W-:-:S06]  /*0b40*/  @P0 IADD3 R7, PT, PT, R7, 0x1, RZ ;  /* 0x0000000107070810 */ /* 0x000fcc0007ffe0ff */
[----:B------:R-:W-:Y:S02]  /*0b50*/  @!P1 IADD3 R7, PT, PT, -R7, RZ, RZ ;  /* 0x000000ff07079210 */ /* 0x000fe40007ffe1ff */
[----:B------:R-:W-:-:S04]  /*0b60*/  @!P2 LOP3.LUT R7, RZ, R0, RZ, 0x33, !PT ;  /* 0x00000000ff07a212 */ /* 0x000fc800078e33ff */
[----:B------:R-:W-:Y:S01]  /*0b70*/  IADD3 R22, PT, PT, R7, R22, RZ ;  /* 0x0000001607167210 */ /* 0x000fe20007ffe0ff */
[----:B------:R-:W-:Y:S02]  /*0b80*/  IMAD.MOV R2, RZ, RZ, -R7 ;  /* 0x000000ffff027224 */ /* 0x000fe400078e0a07 */
[----:B------:R-:W0:Y:S02]  /*0b90*/  LDC.64 R6, c[0x0][0x3a0] ;  /* 0x0000e800ff067b82 */ /* 0x000e240000000a00 */
[----:B------:R-:W-:-:S05]  /*0ba0*/  IMAD R0, R0, R2, R13 ;  /* 0x0000000200007224 */ /* 0x000fca00078e020d */
[----:B------:R-:W-:-:S05]  /*0bb0*/  IADD3 R0, PT, PT, R17, R0, RZ ;  /* 0x0000000011007210 */ /* 0x000fca0007ffe0ff */
[----:B------:R-:W-:-:S04]  /*0bc0*/  IMAD R11, R22, R11, R0 ;  /* 0x0000000b160b7224 */ /* 0x000fc800078e0200 */
[----:B------:R-:W-:-:S06]  /*0bd0*/  IMAD.WIDE R4, R11, 0x4, R4 ;  /* 0x000000040b047825 */ /* 0x000fcc00078e0204 */
[----:B------:R-:W1:Y:S01]  /*0be0*/  LDG.E R5, desc[UR6][R4.64] ;  /* 0x0000000604057981 */ /* 0x000e62000c1e1900 */
[----:B------:R-:W-:-:S04]  /*0bf0*/  IMAD R0, R8, R3, RZ ;  /* 0x0000000308007224 */ /* 0x000fc800078e02ff */
[----:B------:R-:W-:-:S05]  /*0c00*/  IMAD R0, R9, R0, R9 ;  /* 0x0000000009007224 */ /* 0x000fca00078e0209 */
[----:B------:R-:W-:-:S05]  /*0c10*/  IADD3 R0, PT, PT, R0, R13, RZ ;  /* 0x0000000d00007210 */ /* 0x000fca0007ffe0ff */
[----:B------:R-:W-:-:S04]  /*0c20*/  IMAD R15, R8, R15, R0 ;  /* 0x0000000f080f7224 */ /* 0x000fc800078e0200 */
[----:B------:R-:W-:-:S04]  /*0c30*/  IMAD R15, R15, UR4, R16 ;  /* 0x000000040f0f7c24 */ /* 0x000fc8000f8e0210 */
[----:B0-----:R-:W-:-:S04]  /*0c40*/  IMAD.WIDE R6, R15, 0x4, R6 ;  /* 0x000000040f067825 */ /* 0x001fc800078e0206 */
[----:B-1----:R-:W-:-:S05]  /*0c50*/  FMUL R3, R10, R5 ;  /* 0x000000050a037220 */ /* 0x002fca0000400000 */
[----:B------:R-:W-:Y:S01]  /*0c60*/  STG.E desc[UR6][R6.64], R3 ;  /* 0x0000000306007986 */ /* 0x000fe2000c101906 */
[----:B------:R-:W-:Y:S05]  /*0c70*/  EXIT ;  /* 0x000000000000794d */ /* 0x000fea0003800000 */
.L_x_38:
        /* <DEDUP_REMOVED lines=16> */
.L_x_78:


//--------------------- .text._Z12sumReductionPfS_iii --------------------------
	.section	.text._Z12sumReductionPfS_iii,"ax",@progbits
	.align	128
        .global         _Z12sumReductionPfS_iii
        .type           _Z12sumReductionPfS_iii,@function
        .size           _Z12sumReductionPfS_iii,(.L_x_79 - _Z12sumReductionPfS_iii)
        .other          _Z12sumReductionPfS_iii,@"STO_CUDA_ENTRY STV_DEFAULT"
_Z12sumReductionPfS_iii:
.text._Z12sumReductionPfS_iii:
[----:B------:R-:W-:Y:S01]  /*0000*/  LDC R1, c[0x0][0x37c] ;  /* 0x0000df00ff017b82 */ /* 0x000fe20000000800 */
[----:B------:R-:W0:Y:S07]  /*0010*/  S2R R9, SR_TID.X ;  /* 0x0000000000097919 */ /* 0x000e2e0000002100 */
[----:B------:R-:W1:Y:S01]  /*0020*/  S2UR UR7, SR_CTAID.X ;  /* 0x00000000000779c3 */ /* 0x000e620000002500 */
[----:B------:R-:W1:Y:S01]  /*0030*/  LDCU UR10, c[0x0][0x360] ;  /* 0x00006c00ff0a77ac */ /* 0x000e620008000800 */
[----:B------:R-:W2:Y:S01]  /*0040*/  S2R R4, SR_TID.Y ;  /* 0x0000000000047919 */ /* 0x000ea20000002200 */
[----:B------:R-:W3:Y:S05]  /*0050*/  LDCU UR5, c[0x0][0x390] ;  /* 0x00007200ff0577ac */ /* 0x000eea0008000800 */
[----:B------:R-:W2:Y:S01]  /*0060*/  S2UR UR4, SR_CTAID.Y ;  /* 0x00000000000479c3 */ /* 0x000ea20000002600 */
[----:B------:R-:W4:Y:S07]  /*0070*/  LDCU.64 UR8, c[0x0][0x358] ;  /* 0x00006b00ff0877ac */ /* 0x000f2e0008000a00 */
[----:B------:R-:W2:Y:S08]  /*0080*/  LDC R5, c[0x0][0x364] ;  /* 0x0000d900ff057b82 */ /* 0x000eb00000000800 */
[----:B------:R-:W5:Y:S01]  /*0090*/  LDC.64 R2, c[0x0][0x380] ;  /* 0x0000e000ff027b82 */ /* 0x000f620000000a00 */
[----:B-1----:R-:W-:-:S06]  /*00a0*/  UIMAD UR6, UR7, UR10, URZ ;  /* 0x0000000a070672a4 */ /* 0x002fcc000f8e02ff */
[----:B0-----:R-:W-:Y:S01]  /*00b0*/  IADD3 R0, PT, PT, R9, UR6, RZ ;  /* 0x0000000609007c10 */ /* 0x001fe2000fffe0ff */
[----:B--2---:R-:W-:-:S04]  /*00c0*/  IMAD R5, R5, UR4, R4 ;  /* 0x0000000405057c24 */ /* 0x004fc8000f8e0204 */
[----:B---3--:R-:W-:-:S04]  /*00d0*/  IMAD R7, R5, UR5, R0 ;  /* 0x0000000505077c24 */ /* 0x008fc8000f8e0200 */
[----:B-----5:R-:W-:-:S06]  /*00e0*/  IMAD.WIDE R2, R7, 0x4, R2 ;  /* 0x0000000407027825 */ /* 0x020fcc00078e0202 */
[----:B----4-:R0:W2:Y:S01]  /*00f0*/  LDG.E R2, desc[UR8][R2.64] ;  /* 0x0000000802027981 */ /* 0x0100a2000c1e1900 */
[----:B------:R-:W1:Y:S01]  /*0100*/  S2UR UR5, SR_CgaCtaId ;  /* 0x00000000000579c3 */ /* 0x000e620000008800 */
[----:B------:R-:W-:Y:S01]  /*0110*/  IMAD R0, R4, UR10, RZ ;  /* 0x0000000a04007c24 */ /* 0x000fe2000f8e02ff */
[----:B------:R-:W-:-:S04]  /*0120*/  UMOV UR4, 0x400 ;  /* 0x0000040000047882 */ /* 0x000fc80000000000 */
[----:B------:R-:W-:Y:S01]  /*0130*/  IADD3 R4, PT, PT, R0, R9, RZ ;  /* 0x0000000900047210 */ /* 0x000fe20007ffe0ff */
[----:B------:R-:W-:-:S04]  /*0140*/  IMAD.SHL.U32 R9, R9, 0x2, RZ ;  /* 0x0000000209097824 */ /* 0x000fc800078e00ff */
[----:B0-----:R-:W-:Y:S01]  /*0150*/  VIADD R3, R9, 0x1 ;  /* 0x0000000109037836 */ /* 0x001fe20000000000 */
[----:B-1----:R-:W-:Y:S01]  /*0160*/  ULEA UR4, UR5, UR4, 0x18 ;  /* 0x0000000405047291 */ /* 0x002fe2000f8ec0ff */
[----:B------:R-:W0:Y:S05]  /*0170*/  LDCU UR5, c[0x0][0x390] ;  /* 0x00007200ff0577ac */ /* 0x000e2a0008000800 */
[----:B------:R-:W-:Y:S01]  /*0180*/  LEA R7, R4, UR4, 0x2 ;  /* 0x0000000404077c11 */ /* 0x000fe2000f8e10ff */
[----:B------:R-:W-:Y:S01]  /*0190*/  HFMA2 R4, -RZ, RZ, 0, 0 ;  /* 0x00000000ff047431 */ /* 0x000fe200000001ff */
[----:B------:R-:W-:-:S03]  /*01a0*/  LEA R0, R0, UR4, 0x2 ;  /* 0x0000000400007c11 */ /* 0x000fc6000f8e10ff */
[----:B--2---:R1:W-:Y:S01]  /*01b0*/  STS [R7], R2 ;  /* 0x0000000207007388 */ /* 0x0043e20000000800 */
[----:B0-----:R-:W-:Y:S06]  /*01c0*/  BAR.SYNC.DEFER_BLOCKING 0x0 ;  /* 0x0000000000007b1d */ /* 0x001fec0000010000 */
.L_x_40:
[----:B01----:R-:W-:Y:S01]  /*01d0*/  IADD3 R2, PT, PT, R3, UR6, RZ ;  /* 0x0000000603027c10 */ /* 0x003fe2000fffe0ff */
[----:B------:R-:W-:Y:S05]  /*01e0*/  WARPSYNC.ALL ;  /* 0x0000000000007948 */ /* 0x000fea0003800000 */
[----:B------:R-:W-:Y:S01]  /*01f0*/  BAR.SYNC.DEFER_BLOCKING 0x0 ;  /* 0x0000000000007b1d */ /* 0x000fe20000010000 */
[----:B------:R-:W-:-:S04]  /*0200*/  ISETP.GE.AND P0, PT, R2, UR5, PT ;  /* 0x0000000502007c0c */ /* 0x000fc8000bf06270 */
[----:B------:R-:W-:-:S13]  /*0210*/  ISETP.LT.U32.AND P0, PT, R3, UR10, !P0 ;  /* 0x0000000a03007c0c */ /* 0x000fda000c701070 */
[----:B------:R-:W-:Y:S05]  /*0220*/  @!P0 BRA `(.L_x_39) ;  /* 0x0000000000388947 */ /* 0x000fea0003800000 */
[----:B------:R-:W-:Y:S05]  /*0230*/  WARPSYNC.ALL ;  /* 0x0000000000007948 */ /* 0x000fea0003800000 */
[----:B------:R-:W-:Y:S01]  /*0240*/  BAR.SYNC.DEFER_BLOCKING 0x0 ;  /* 0x0000000000007b1d */ /* 0x000fe20000010000 */
[----:B------:R-:W-:Y:S01]  /*0250*/  IMAD R7, R3, 0x4, R0 ;  /* 0x0000000403077824 */ /* 0x000fe200078e0200 */
[C---:B------:R-:W-:Y:S01]  /*0260*/  LEA R2, R9.reuse, R0, 0x2 ;  /* 0x0000000009027211 */ /* 0x040fe200078e10ff */
[----:B------:R-:W-:Y:S01]  /*0270*/  VIADD R4, R4, 0x1 ;  /* 0x0000000104047836 */ /* 0x000fe20000000000 */
[----:B------:R-:W-:Y:S01]  /*0280*/  SHF.L.U32 R9, R9, 0x1, RZ ;  /* 0x0000000109097819 */ /* 0x000fe200000006ff */
[----:B------:R-:W-:-:S03]  /*0290*/  IMAD.SHL.U32 R3, R3, 0x2, RZ ;  /* 0x0000000203037824 */ /* 0x000fc600078e00ff */
[----:B------:R-:W-:Y:S01]  /*02a0*/  ISETP.NE.AND P0, PT, R4, UR10, PT ;  /* 0x0000000a04007c0c */ /* 0x000fe2000bf05270 */
[----:B------:R-:W-:Y:S04]  /*02b0*/  LDS R7, [R7] ;  /* 0x0000000007077984 */ /* 0x000fe80000000800 */
[----:B------:R-:W0:Y:S02]  /*02c0*/  LDS R6, [R2] ;  /* 0x0000000002067984 */ /* 0x000e240000000800 */
[----:B0-----:R-:W-:-:S05]  /*02d0*/  FADD R11, R6, R7 ;  /* 0x00000007060b7221 */ /* 0x001fca0000000000 */
[----:B------:R0:W-:Y:S01]  /*02e0*/  STS [R2], R11 ;  /* 0x0000000b02007388 */ /* 0x0001e20000000800 */
[----:B------:R-:W-:Y:S05]  /*02f0*/  @P0 BRA `(.L_x_40) ;  /* 0xfffffffc00b40947 */ /* 0x000fea000383ffff */
[----:B------:R-:W-:Y:S05]  /*0300*/  EXIT ;  /* 0x000000000000794d */ /* 0x000fea0003800000 */
.L_x_39:
[----:B------:R-:W-:-:S13]  /*0310*/  ISETP.NE.AND P0, PT, R9, RZ, PT ;  /* 0x000000ff0900720c */ /* 0x000fda0003f05270 */
[----:B------:R-:W-:Y:S05]  /*0320*/  @P0 EXIT ;  /* 0x000000000000094d */ /* 0x000fea0003800000 */
[----:B------:R-:W0:Y:S01]  /*0330*/  LDS R7, [R0] ;  /* 0x0000000000077984 */ /* 0x000e220000000800 */
[----:B------:R-:W1:Y:S08]  /*0340*/  LDC R4, c[0x0][0x398] ;  /* 0x0000e600ff047b82 */ /* 0x000e700000000800 */
[----:B------:R-:W2:Y:S01]  /*0350*/  LDC.64 R2, c[0x0][0x388] ;  /* 0x0000e200ff027b82 */ /* 0x000ea20000000a00 */
[----:B-1----:R-:W-:-:S04]  /*0360*/  IMAD R5, R5, R4, UR7 ;  /* 0x0000000705057e24 */ /* 0x002fc8000f8e0204 */
[----:B--2---:R-:W-:-:S05]  /*0370*/  IMAD.WIDE R2, R5, 0x4, R2 ;  /* 0x0000000405027825 */ /* 0x004fca00078e0202 */
[----:B0-----:R-:W-:Y:S01]  /*0380*/  STG.E desc[UR8][R2.64], R7 ;  /* 0x0000000702007986 */ /* 0x001fe2000c101908 */
[----:B------:R-:W-:Y:S05]  /*0390*/  EXIT ;  /* 0x000000000000794d */ /* 0x000fea0003800000 */
.L_x_41:
        /* <DEDUP_REMOVED lines=14> */
.L_x_79:


//--------------------- .text._Z21MatVecMultFusedAddActPfS_S_S_ii --------------------------
	.section	.text._Z21MatVecMultFusedAddActPfS_S_S_ii,"ax",@progbits
	.align	128
        .global         _Z21MatVecMultFusedAddActPfS_S_S_ii
        .type           _Z21MatVecMultFusedAddActPfS_S_S_ii,@function
        .size           _Z21MatVecMultFusedAddActPfS_S_S_ii,(.L_x_80 - _Z21MatVecMultFusedAddActPfS_S_S_ii)
        .other          _Z21MatVecMultFusedAddActPfS_S_S_ii,@"STO_CUDA_ENTRY STV_DEFAULT"
_Z21MatVecMultFusedAddActPfS_S_S_ii:
.text._Z21MatVecMultFusedAddActPfS_S_S_ii:
[----:B------:R-:W-:Y:S01]  /*0000*/  LDC R1, c[0x0][0x37c] ;  /* 0x0000df00ff017b82 */ /* 0x000fe20000000800 */
[----:B------:R-:W0:Y:S07]  /*0010*/  S2R R13, SR_TID.X ;  /* 0x00000000000d7919 */ /* 0x000e2e0000002100 */
[----:B------:R-:W0:Y:S08]  /*0020*/  S2UR UR4, SR_CTAID.X ;  /* 0x00000000000479c3 */ /* 0x000e300000002500 */
[----:B------:R-:W0:Y:S08]  /*0030*/  LDC R5, c[0x0][0x360] ;  /* 0x0000d800ff057b82 */ /* 0x000e300000000800 */
[----:B------:R-:W1:Y:S01]  /*0040*/  LDC.64 R6, c[0x0][0x3a0] ;  /* 0x0000e800ff067b82 */ /* 0x000e620000000a00 */
[----:B0-----:R-:W-:-:S02]  /*0050*/  IMAD R3, R5, UR4, R13 ;  /* 0x0000000405037c24 */ /* 0x001fc4000f8e020d */
[----:B------:R-:W-:-:S03]  /*0060*/  IMAD.MOV R0, RZ, RZ, -R5 ;  /* 0x000000ffff007224 */ /* 0x000fc600078e0a05 */
[----:B-1----:R-:W-:Y:S01]  /*0070*/  ISETP.GE.AND P0, PT, R3, R6, PT ;  /* 0x000000060300720c */ /* 0x002fe20003f06270 */
[----:B------:R-:W-:-:S12]  /*0080*/  IMAD R0, R0, UR4, R7 ;  /* 0x0000000400007c24 */ /* 0x000fd8000f8e0207 */
[----:B------:R-:W-:Y:S05]  /*0090*/  @P0 EXIT ;  /* 0x000000000000094d */ /* 0x000fea0003800000 */
[----:B------:R-:W-:Y:S01]  /*00a0*/  ISETP.GE.AND P0, PT, R7, 0x1, PT ;  /* 0x000000010700780c */ /* 0x000fe20003f06270 */
[----:B------:R-:W0:Y:S01]  /*00b0*/  LDCU.64 UR8, c[0x0][0x358] ;  /* 0x00006b00ff0877ac */ /* 0x000e220008000a00 */
[----:B------:R-:W-:Y:S01]  /*00c0*/  VIMNMX R5, PT, PT, R0, R5, PT ;  /* 0x0000000500057248 */ /* 0x000fe20003fe0100 */
[----:B------:R-:W-:-:S03]  /*00d0*/  IMAD.MOV.U32 R0, RZ, RZ, RZ ;  /* 0x000000ffff007224 */ /* 0x000fc600078e00ff */
[----:B------:R-:W-:-:S07]  /*00e0*/  VIMNMX R2, PT, PT, R5, R6, PT ;  /* 0x0000000605027248 */ /* 0x000fce0003fe0100 */
[----:B------:R-:W-:Y:S05]  /*00f0*/  @!P0 BRA `(.L_x_42) ;  /* 0x0000000000a88947 */ /* 0x000fea0003800000 */
[----:B------:R-:W1:Y:S01]  /*0100*/  S2UR UR5, SR_CgaCtaId ;  /* 0x00000000000579c3 */ /* 0x000e620000008800 */
[----:B------:R-:W-:Y:S01]  /*0110*/  UMOV UR4, 0x400 ;  /* 0x0000040000047882 */ /* 0x000fe20000000000 */
[----:B------:R-:W-:Y:S02]  /*0120*/  HFMA2 R0, -RZ, RZ, 0, 0 ;  /* 0x00000000ff007431 */ /* 0x000fe400000001ff */
[----:B------:R-:W-:Y:S01]  /*0130*/  IMAD.MOV.U32 R9, RZ, RZ, RZ ;  /* 0x000000ffff097224 */ /* 0x000fe200078e00ff */
[----:B-1----:R-:W-:-:S06]  /*0140*/  ULEA UR5, UR5, UR4, 0x18 ;  /* 0x0000000405057291 */ /* 0x002fcc000f8ec0ff */
[----:B------:R-:W-:-:S07]  /*0150*/  LEA R8, R13, UR5, 0x2 ;  /* 0x000000050d087c11 */ /* 0x000fce000f8e10ff */
.L_x_47:
[----:B-1----:R-:W1:Y:S01]  /*0160*/  LDCU UR7, c[0x0][0x3a4] ;  /* 0x00007480ff0777ac */ /* 0x002e620008000800 */
[----:B------:R-:W-:Y:S01]  /*0170*/  IADD3 R7, PT, PT, R13, R9, RZ ;  /* 0x000000090d077210 */ /* 0x000fe20007ffe0ff */
[----:B------:R-:W-:Y:S01]  /*0180*/  BSSY.RECONVERGENT B0, `(.L_x_43) ;  /* 0x0000008000007945 */ /* 0x000fe20003800200 */
[----:B------:R-:W-:Y:S02]  /*0190*/  IMAD.MOV.U32 R5, RZ, RZ, RZ ;  /* 0x000000ffff057224 */ /* 0x000fe400078e00ff */
[----:B-1----:R-:W-:-:S04]  /*01a0*/  ISETP.GE.AND P0, PT, R7, UR7, PT ;  /* 0x0000000707007c0c */ /* 0x002fc8000bf06270 */
[----:B------:R-:W-:-:S13]  /*01b0*/  ISETP.GE.OR P0, PT, R13, R2, P0 ;  /* 0x000000020d00720c */ /* 0x000fda0000706670 */
[----:B------:R-:W-:Y:S05]  /*01c0*/  @P0 BRA `(.L_x_44) ;  /* 0x00000000000c0947 */ /* 0x000fea0003800000 */
[----:B------:R-:W1:Y:S02]  /*01d0*/  LDC.64 R4, c[0x0][0x388] ;  /* 0x0000e200ff047b82 */ /* 0x000e640000000a00 */
[----:B-1----:R-:W-:-:S06]  /*01e0*/  IMAD.WIDE R4, R7, 0x4, R4 ;  /* 0x0000000407047825 */ /* 0x002fcc00078e0204 */
[----:B0-----:R1:W5:Y:S02]  /*01f0*/  LDG.E R5, desc[UR8][R4.64] ;  /* 0x0000000804057981 */ /* 0x001364000c1e1900 */
.L_x_44:
[----:B0-----:R-:W-:Y:S05]  /*0200*/  BSYNC.RECONVERGENT B0 ;  /* 0x0000000000007941 */ /* 0x001fea0003800200 */
.L_x_43:
[----:B------:R-:W-:Y:S01]  /*0210*/  ISETP.GE.AND P0, PT, R2, 0x1, PT ;  /* 0x000000010200780c */ /* 0x000fe20003f06270 */
[----:B-----5:R0:W-:Y:S01]  /*0220*/  STS [R8], R5 ;  /* 0x0000000508007388 */ /* 0x0201e20000000800 */
[----:B------:R-:W-:Y:S11]  /*0230*/  BAR.SYNC.DEFER_BLOCKING 0x0 ;  /* 0x0000000000007b1d */ /* 0x000ff60000010000 */
[----:B0-----:R-:W-:Y:S05]  /*0240*/  @!P0 BRA `(.L_x_45) ;  /* 0x0000000000448947 */ /* 0x001fea0003800000 */
[----:B------:R-:W0:Y:S01]  /*0250*/  LDC.64 R6, c[0x0][0x380] ;  /* 0x0000e000ff067b82 */ /* 0x000e220000000a00 */
[----:B------:R-:W2:Y:S01]  /*0260*/  LDCU UR10, c[0x0][0x3a0] ;  /* 0x00007400ff0a77ac */ /* 0x000ea20008000800 */
[----:B------:R-:W-:Y:S01]  /*0270*/  MOV R10, R9 ;  /* 0x00000009000a7202 */ /* 0x000fe20000000f00 */
[----:B------:R-:W-:Y:S01]  /*0280*/  UMOV UR4, URZ ;  /* 0x000000ff00047c82 */ /* 0x000fe20008000000 */
[----:B------:R-:W-:Y:S01]  /*0290*/  UMOV UR6, UR5 ;  /* 0x0000000500067c82 */ /* 0x000fe20008000000 */
[----:B--2---:R-:W-:-:S07]  /*02a0*/  IMAD R11, R9, UR10, R3 ;  /* 0x0000000a090b7c24 */ /* 0x004fce000f8e0203 */
.L_x_46:
[C---:B01----:R-:W-:Y:S01]  /*02b0*/  IMAD.WIDE R4, R11.reuse, 0x4, R6 ;  /* 0x000000040b047825 */ /* 0x043fe200078e0206 */
[----:B------:R-:W0:Y:S05]  /*02c0*/  LDS R12, [UR6] ;  /* 0x00000006ff0c7984 */ /* 0x000e2a0008000800 */
[----:B------:R-:W0:Y:S01]  /*02d0*/  LDG.E R5, desc[UR8][R4.64] ;  /* 0x0000000804057981 */ /* 0x000e22000c1e1900 */
[----:B------:R-:W-:Y:S01]  /*02e0*/  UIADD3 UR4, UPT, UPT, UR4, 0x1, URZ ;  /* 0x0000000104047890 */ /* 0x000fe2000fffe0ff */
[----:B------:R-:W-:Y:S01]  /*02f0*/  VIADD R10, R10, 0x1 ;  /* 0x000000010a0a7836 */ /* 0x000fe20000000000 */
[----:B------:R-:W-:Y:S01]  /*0300*/  UIADD3 UR6, UPT, UPT, UR6, 0x4, URZ ;  /* 0x0000000406067890 */ /* 0x000fe2000fffe0ff */
[----:B------:R-:W-:-:S03]  /*0310*/  IADD3 R11, PT, PT, R11, UR10, RZ ;  /* 0x0000000a0b0b7c10 */ /* 0x000fc6000fffe0ff */
[----:B------:R-:W-:Y:S02]  /*0320*/  ISETP.LE.AND P0, PT, R2, UR4, PT ;  /* 0x0000000402007c0c */ /* 0x000fe4000bf03270 */
[----:B------:R-:W-:Y:S01]  /*0330*/  ISETP.LT.AND P1, PT, R10, UR7, PT ;  /* 0x000000070a007c0c */ /* 0x000fe2000bf21270 */
[----:B0-----:R-:W-:-:S12]  /*0340*/  FFMA R0, R5, R12, R0 ;  /* 0x0000000c05007223 */ /* 0x001fd80000000000 */
[----:B------:R-:W-:Y:S05]  /*0350*/  @!P0 BRA P1, `(.L_x_46) ;  /* 0xfffffffc00d48947 */ /* 0x000fea000083ffff */
.L_x_45:
[----:B------:R-:W-:Y:S01]  /*0360*/  IMAD.IADD R9, R2, 0x1, R9 ;  /* 0x0000000102097824 */ /* 0x000fe200078e0209 */
[----:B------:R-:W-:Y:S04]  /*0370*/  BAR.SYNC.DEFER_BLOCKING 0x0 ;  /* 0x0000000000007b1d */ /* 0x000fe80000010000 */
[----:B------:R-:W-:-:S13]  /*0380*/  ISETP.GE.AND P0, PT, R9, UR7, PT ;  /* 0x0000000709007c0c */ /* 0x000fda000bf06270 */
[----:B------:R-:W-:Y:S05]  /*0390*/  @!P0 BRA `(.L_x_47) ;  /* 0xfffffffc00708947 */ /* 0x000fea000383ffff */
.L_x_42:
[----:B-1----:R-:W1:Y:S08]  /*03a0*/  LDC.64 R4, c[0x0][0x398] ;  /* 0x0000e600ff047b82 */ /* 0x002e700000000a00 */
[----:B------:R-:W2:Y:S01]  /*03b0*/  LDC.64 R8, c[0x0][0x390] ;  /* 0x0000e400ff087b82 */ /* 0x000ea20000000a00 */
[----:B-1----:R-:W-:-:S06]  /*03c0*/  IMAD.WIDE.U32 R4, R3, 0x4, R4 ;  /* 0x0000000403047825 */ /* 0x002fcc00078e0004 */
[----:B0-----:R-:W3:Y:S01]  /*03d0*/  LDG.E R5, desc[UR8][R4.64] ;  /* 0x0000000804057981 */ /* 0x001ee2000c1e1900 */
[----:B------:R-:W-:Y:S01]  /*03e0*/  UMOV UR6, 0x9999999a ;  /* 0x9999999a00067882 */ /* 0x000fe20000000000 */
[----:B------:R-:W-:Y:S01]  /*03f0*/  UMOV UR7, 0x3fb99999 ;  /* 0x3fb9999900077882 */ /* 0x000fe20000000000 */
[----:B--2---:R-:W-:-:S04]  /*0400*/  IMAD.WIDE.U32 R2, R3, 0x4, R8 ;  /* 0x0000000403027825 */ /* 0x004fc800078e0008 */
[----:B---3--:R-:W-:Y:S01]  /*0410*/  FADD R11, R5, R0 ;  /* 0x00000000050b7221 */ /* 0x008fe20000000000 */
[----:B------:R-:W-:-:S03]  /*0420*/  FSETP.GEU.AND P0, PT, R0, -R5, PT ;  /* 0x800000050000720b */ /* 0x000fc60003f0e000 */
[----:B------:R-:W0:Y:S02]  /*0430*/  F2F.F64.F32 R6, R11 ;  /* 0x0000000b00067310 */ /* 0x000e240000201800 */
[----:B0-----:R-:W-:-:S08]  /*0440*/  DMUL R6, R6, UR6 ;  /* 0x0000000606067c28 */ /* 0x001fd00008000000 */
[----:B------:R-:W0:Y:S02]  /*0450*/  @!P0 F2F.F32.F64 R11, R6 ;  /* 0x00000006000b8310 */ /* 0x000e240000301000 */
[----:B0-----:R-:W-:Y:S01]  /*0460*/  STG.E desc[UR8][R2.64], R11 ;  /* 0x0000000b02007986 */ /* 0x001fe2000c101908 */
[----:B------:R-:W-:Y:S05]  /*0470*/  EXIT ;  /* 0x000000000000794d */ /* 0x000fea0003800000 */
.L_x_48:
        /* <DEDUP_REMOVED lines=16> */
.L_x_80:


//--------------------- .text._Z10netPollingPfPiS_iii --------------------------
	.section	.text._Z10netPollingPfPiS_iii,"ax",@progbits
	.align	128
        .global         _Z10netPollingPfPiS_iii
        .type           _Z10netPollingPfPiS_iii,@function
        .size           _Z10netPollingPfPiS_iii,(.L_x_81 - _Z10netPollingPfPiS_iii)
        .other          _Z10netPollingPfPiS_iii,@"STO_CUDA_ENTRY STV_DEFAULT"
_Z10netPollingPfPiS_iii:
.text._Z10netPollingPfPiS_iii:
[----:B------:R-:W-:Y:S01]  /*0000*/  LDC R1, c[0x0][0x37c] ;  /* 0x0000df00ff017b82 */ /* 0x000fe20000000800 */
[----:B------:R-:W0:Y:S01]  /*0010*/  S2R R5, SR_TID.X ;  /* 0x0000000000057919 */ /* 0x000e220000002100 */
[----:B------:R-:W0:Y:S01]  /*0020*/  LDCU UR4, c[0x0][0x360] ;  /* 0x00006c00ff0477ac */ /* 0x000e220008000800 */
[----:B------:R-:W0:Y:S01]  /*0030*/  S2R R0, SR_CTAID.X ;  /* 0x0000000000007919 */ /* 0x000e220000002500 */
[----:B------:R-:W1:Y:S01]  /*0040*/  LDCU.64 UR8, c[0x0][0x398] ;  /* 0x00007300ff0877ac */ /* 0x000e620008000a00 */
[----:B------:R-:W2:Y:S01]  /*0050*/  S2R R4, SR_TID.Y ;  /* 0x0000000000047919 */ /* 0x000ea20000002200 */
[----:B------:R-:W2:Y:S01]  /*0060*/  LDCU UR5, c[0x0][0x364] ;  /* 0x00006c80ff0577ac */ /* 0x000ea20008000800 */
[----:B------:R-:W2:Y:S01]  /*0070*/  S2R R3, SR_CTAID.Y ;  /* 0x0000000000037919 */ /* 0x000ea20000002600 */
[----:B------:R-:W3:Y:S01]  /*0080*/  LDCU UR6, c[0x0][0x368] ;  /* 0x00006d00ff0677ac */ /* 0x000ee20008000800 */
[----:B------:R-:W3:Y:S01]  /*0090*/  S2R R7, SR_TID.Z ;  /* 0x0000000000077919 */ /* 0x000ee20000002300 */
[----:B------:R-:W4:Y:S01]  /*00a0*/  LDCU UR7, c[0x0][0x3a0] ;  /* 0x00007400ff0777ac */ /* 0x000f220008000800 */
[----:B------:R-:W3:Y:S01]  /*00b0*/  S2R R8, SR_CTAID.Z ;  /* 0x0000000000087919 */ /* 0x000ee20000002700 */
[----:B-1----:R-:W-:-:S02]  /*00c0*/  IMAD.U32 R6, RZ, RZ, UR9 ;  /* 0x00000009ff067e24 */ /* 0x002fc4000f8e00ff */
[----:B0-----:R-:W-:Y:S02]  /*00d0*/  IMAD R5, R0, UR4, R5 ;  /* 0x0000000400057c24 */ /* 0x001fe4000f8e0205 */
[----:B--2---:R-:W-:Y:S02]  /*00e0*/  IMAD R4, R3, UR5, R4 ;  /* 0x0000000503047c24 */ /* 0x004fe4000f8e0204 */
[-C--:B------:R-:W-:Y:S02]  /*00f0*/  IMAD R3, R5, R6.reuse, RZ ;  /* 0x0000000605037224 */ /* 0x080fe400078e02ff */
[----:B------:R-:W-:Y:S02]  /*0100*/  IMAD R2, R4, R6, RZ ;  /* 0x0000000604027224 */ /* 0x000fe400078e02ff */
[----:B---3--:R-:W-:-:S03]  /*0110*/  IMAD R0, R8, UR6, R7 ;  /* 0x0000000608007c24 */ /* 0x008fc6000f8e0207 */
[----:B------:R-:W-:-:S04]  /*0120*/  VIMNMX R9, PT, PT, R3, R2, !PT ;  /* 0x0000000203097248 */ /* 0x000fc80007fe0100 */
[----:B----4-:R-:W-:-:S04]  /*0130*/  ISETP.GE.AND P0, PT, R9, UR7, PT ;  /* 0x0000000709007c0c */ /* 0x010fc8000bf06270 */
[----:B------:R-:W-:-:S13]  /*0140*/  ISETP.GE.OR P0, PT, R0, UR8, P0 ;  /* 0x0000000800007c0c */ /* 0x000fda0008706670 */
[----:B------:R-:W-:Y:S05]  /*0150*/  @P0 EXIT ;  /* 0x000000000000094d */ /* 0x000fea0003800000 */
[----:B------:R-:W-:Y:S01]  /*0160*/  ISETP.GE.AND P0, PT, R6, 0x1, PT ;  /* 0x000000010600780c */ /* 0x000fe20003f06270 */
[----:B------:R-:W0:Y:S01]  /*0170*/  LDCU.64 UR4, c[0x0][0x358] ;  /* 0x00006b00ff0477ac */ /* 0x000e220008000a00 */
[----:B------:R-:W-:-:S11]  /*0180*/  IMAD.MOV.U32 R19, RZ, RZ, -0x800000 ;  /* 0xff800000ff137424 */ /* 0x000fd600078e00ff */
[----:B------:R-:W-:Y:S05]  /*0190*/  @!P0 BRA `(.L_x_49) ;  /* 0x0000000c00d48947 */ /* 0x000fea0003800000 */
[C---:B------:R-:W-:Y:S01]  /*01a0*/  LOP3.LUT R7, R6.reuse, 0xf, RZ, 0xc0, !PT ;  /* 0x0000000f06077812 */ /* 0x040fe200078ec0ff */
[----:B------:R-:W-:Y:S01]  /*01b0*/  IMAD.MOV.U32 R19, RZ, RZ, -0x800000 ;  /* 0xff800000ff137424 */ /* 0x000fe200078e00ff */
[C---:B------:R-:W-:Y:S01]  /*01c0*/  LOP3.LUT R8, R6.reuse, 0x7, RZ, 0xc0, !PT ;  /* 0x0000000706087812 */ /* 0x040fe200078ec0ff */
[----:B------:R-:W-:Y:S01]  /*01d0*/  IMAD.MOV.U32 R11, RZ, RZ, RZ ;  /* 0x000000ffff0b7224 */ /* 0x000fe200078e00ff */
[C---:B------:R-:W-:Y:S02]  /*01e0*/  LOP3.LUT R9, R6.reuse, 0x7ffffff0, RZ, 0xc0, !PT ;  /* 0x7ffffff006097812 */ /* 0x040fe400078ec0ff */
[----:B------:R-:W-:-:S07]  /*01f0*/  LOP3.LUT R10, R6, 0x3, RZ, 0xc0, !PT ;  /* 0x00000003060a7812 */ /* 0x000fce00078ec0ff */
.L_x_55:
[----:B------:R-:W1:Y:S01]  /*0200*/  LDC R6, c[0x0][0x39c] ;  /* 0x0000e700ff067b82 */ /* 0x000e620000000800 */
[----:B------:R-:W-:Y:S01]  /*0210*/  IMAD.MOV.U32 R12, RZ, RZ, RZ ;  /* 0x000000ffff0c7224 */ /* 0x000fe200078e00ff */
[----:B-1----:R-:W-:-:S13]  /*0220*/  ISETP.GE.U32.AND P0, PT, R6, 0x10, PT ;  /* 0x000000100600780c */ /* 0x002fda0003f06070 */
[----:B------:R-:W-:Y:S05]  /*0230*/  @!P0 BRA `(.L_x_50) ;  /* 0x0000000400b08947 */ /* 0x000fea0003800000 */
[----:B------:R-:W1:Y:S01]  /*0240*/  LDCU UR6, c[0x0][0x3a0] ;  /* 0x00007400ff0677ac */ /* 0x000e620008000800 */
[----:B------:R-:W2:Y:S01]  /*0250*/  LDC R21, c[0x0][0x3a0] ;  /* 0x0000e800ff157b82 */ /* 0x000ea20000000800 */
[----:B------:R-:W-:Y:S02]  /*0260*/  IMAD.MOV.U32 R22, RZ, RZ, RZ ;  /* 0x000000ffff167224 */ /* 0x000fe400078e00ff */
[----:B-1----:R-:W-:-:S04]  /*0270*/  IMAD R15, R0, UR6, R3 ;  /* 0x00000006000f7c24 */ /* 0x002fc8000f8e0203 */
[----:B------:R-:W-:-:S04]  /*0280*/  IMAD R12, R15, UR6, R2 ;  /* 0x000000060f0c7c24 */ /* 0x000fc8000f8e0202 */
[----:B------:R-:W-:-:S07]  /*0290*/  IMAD.IADD R12, R12, 0x1, R11 ;  /* 0x000000010c0c7824 */ /* 0x000fce00078e020b */
.L_x_51:
[----:B------:R-:W1:Y:S02]  /*02a0*/  LDC.64 R28, c[0x0][0x380] ;  /* 0x0000e000ff1c7b82 */ /* 0x000e640000000a00 */
[----:B-1----:R-:W-:-:S05]  /*02b0*/  IMAD.WIDE R28, R12, 0x4, R28 ;  /* 0x000000040c1c7825 */ /* 0x002fca00078e021c */
[----:B0-----:R0:W3:Y:S01]  /*02c0*/  LDG.E R18, desc[UR4][R28.64] ;  /* 0x000000041c127981 */ /* 0x0010e2000c1e1900 */
[----:B--2---:R-:W-:-:S05]  /*02d0*/  IMAD.WIDE R14, R21, 0x4, R28 ;  /* 0x00000004150e7825 */ /* 0x004fca00078e021c */
[----:B------:R1:W2:Y:S01]  /*02e0*/  LDG.E R26, desc[UR4][R14.64] ;  /* 0x000000040e1a7981 */ /* 0x0002a2000c1e1900 */
[----:B0-----:R-:W-:-:S05]  /*02f0*/  IMAD.WIDE R28, R21, 0x4, R14 ;  /* 0x00000004151c7825 */ /* 0x001fca00078e020e */
[----:B------:R-:W4:Y:S01]  /*0300*/  LDG.E R23, desc[UR4][R28.64] ;  /* 0x000000041c177981 */ /* 0x000f22000c1e1900 */
[----:B-1----:R-:W-:-:S05]  /*0310*/  IMAD.WIDE R14, R21, 0x4, R28 ;  /* 0x00000004150e7825 */ /* 0x002fca00078e021c */
[----:B------:R-:W5:Y:S01]  /*0320*/  LDG.E R27, desc[UR4][R14.64] ;  /* 0x000000040e1b7981 */ /* 0x000f62000c1e1900 */
[----:B------:R-:W-:-:S05]  /*0330*/  IMAD.WIDE R16, R21, 0x4, R14 ;  /* 0x0000000415107825 */ /* 0x000fca00078e020e */
[----:B------:R0:W5:Y:S02]  /*0340*/  LDG.E R24, desc[UR4][R16.64] ;  /* 0x0000000410187981 */ /* 0x000164000c1e1900 */
[----:B0-----:R-:W-:-:S05]  /*0350*/  IMAD.WIDE R16, R21, 0x4, R16 ;  /* 0x0000000415107825 */ /* 0x001fca00078e0210 */
[----:B------:R0:W5:Y:S01]  /*0360*/  LDG.E R25, desc[UR4][R16.64] ;  /* 0x0000000410197981 */ /* 0x000162000c1e1900 */
[----:B------:R-:W-:-:S05]  /*0370*/  IMAD.WIDE R14, R21, 0x4, R16 ;  /* 0x00000004150e7825 */ /* 0x000fca00078e0210 */
[----:B------:R-:W5:Y:S01]  /*0380*/  LDG.E R28, desc[UR4][R14.64] ;  /* 0x000000040e1c7981 */ /* 0x000f62000c1e1900 */
[----:B---3--:R-:W-:-:S04]  /*0390*/  FSETP.GT.AND P4, PT, R18, R19, PT ;  /* 0x000000131200720b */ /* 0x008fc80003f84000 */
[----:B------:R-:W-:-:S04]  /*03a0*/  FSEL R29, R18, R19, P4 ;  /* 0x00000013121d7208 */ /* 0x000fc80002000000 */
[----:B--2---:R-:W-:-:S04]  /*03b0*/  FSETP.GT.AND P3, PT, R26, R29, PT ;  /* 0x0000001d1a00720b */ /* 0x004fc80003f64000 */
[----:B------:R-:W-:Y:S01]  /*03c0*/  FSETP.GT.OR P1, PT, R18, R19, P3 ;  /* 0x000000131200720b */ /* 0x000fe20001f24400 */
[----:B------:R-:W-:-:S05]  /*03d0*/  IMAD.WIDE R18, R21, 0x4, R14 ;  /* 0x0000000415127825 */ /* 0x000fca00078e020e */
[----:B------:R1:W2:Y:S01]  /*03e0*/  LDG.E R14, desc[UR4][R18.64] ;  /* 0x00000004120e7981 */ /* 0x0002a2000c1e1900 */
[----:B------:R-:W-:-:S04]  /*03f0*/  FSEL R26, R26, R29, P3 ;  /* 0x0000001d1a1a7208 */ /* 0x000fc80001800000 */
[----:B----4-:R-:W-:-:S04]  /*0400*/  FSETP.GT.AND P6, PT, R23, R26, PT ;  /* 0x0000001a1700720b */ /* 0x010fc80003fc4000 */
[----:B0-----:R-:W-:-:S04]  /*0410*/  FSEL R16, R23, R26, P6 ;  /* 0x0000001a17107208 */ /* 0x001fc80003000000 */
[----:B-----5:R-:W-:-:S04]  /*0420*/  FSETP.GT.AND P5, PT, R27, R16, PT ;  /* 0x000000101b00720b */ /* 0x020fc80003fa4000 */
[----:B------:R-:W-:Y:S01]  /*0430*/  FSEL R27, R27, R16, P5 ;  /* 0x000000101b1b7208 */ /* 0x000fe20002800000 */
[----:B------:R-:W-:-:S03]  /*0440*/  IMAD.WIDE R16, R21, 0x4, R18 ;  /* 0x0000000415107825 */ /* 0x000fc600078e0212 */
[CC--:B------:R-:W-:Y:S02]  /*0450*/  FSETP.GT.AND P2, PT, R24.reuse, R27.reuse, PT ;  /* 0x0000001b1800720b */ /* 0x0c0fe40003f44000 */
[----:B------:R-:W3:Y:S01]  /*0460*/  LDG.E R15, desc[UR4][R16.64] ;  /* 0x00000004100f7981 */ /* 0x000ee2000c1e1900 */
[----:B-1----:R-:W-:Y:S01]  /*0470*/  IMAD.WIDE R18, R21, 0x4, R16 ;  /* 0x0000000415127825 */ /* 0x002fe200078e0210 */
[----:B------:R-:W-:Y:S02]  /*0480*/  FSETP.GT.OR P0, PT, R23, R26, P5 ;  /* 0x0000001a1700720b */ /* 0x000fe40002f04400 */
[----:B------:R-:W-:Y:S02]  /*0490*/  FSEL R26, R24, R27, P2 ;  /* 0x0000001b181a7208 */ /* 0x000fe40001000000 */
[----:B------:R0:W4:Y:S01]  /*04a0*/  LDG.E R23, desc[UR4][R18.64] ;  /* 0x0000000412177981 */ /* 0x000122000c1e1900 */
[C---:B------:R-:W-:Y:S02]  /*04b0*/  SEL R13, R22.reuse, R13, P4 ;  /* 0x0000000d160d7207 */ /* 0x040fe40002000000 */
[----:B------:R-:W-:Y:S01]  /*04c0*/  FSETP.GT.AND P4, PT, R25, R26, PT ;  /* 0x0000001a1900720b */ /* 0x000fe20003f84000 */
[----:B------:R-:W-:-:S03]  /*04d0*/  @P3 VIADD R13, R22, 0x1 ;  /* 0x00000001160d3836 */ /* 0x000fc60000000000 */
[----:B------:R-:W-:Y:S01]  /*04e0*/  FSETP.GT.OR P3, PT, R24, R27, P4 ;  /* 0x0000001b1800720b */ /* 0x000fe20002764400 */
[----:B0-----:R-:W-:Y:S01]  /*04f0*/  IMAD.WIDE R18, R21, 0x4, R18 ;  /* 0x0000000415127825 */ /* 0x001fe200078e0212 */
[----:B------:R-:W-:-:S04]  /*0500*/  FSEL R27, R25, R26, P4 ;  /* 0x0000001a191b7208 */ /* 0x000fc80002000000 */
[----:B------:R-:W5:Y:S01]  /*0510*/  LDG.E R26, desc[UR4][R18.64] ;  /* 0x00000004121a7981 */ /* 0x000f62000c1e1900 */
[----:B------:R-:W-:Y:S01]  /*0520*/  IMAD.WIDE R24, R21, 0x4, R18 ;  /* 0x0000000415187825 */ /* 0x000fe200078e0212 */
[----:B------:R-:W-:Y:S02]  /*0530*/  SEL R20, R11, R20, P1 ;  /* 0x000000140b147207 */ /* 0x000fe40000800000 */
[CC--:B------:R-:W-:Y:S01]  /*0540*/  FSETP.GT.AND P1, PT, R28.reuse, R27.reuse, PT ;  /* 0x0000001b1c00720b */ /* 0x0c0fe20003f24000 */
[----:B------:R-:W-:Y:S01]  /*0550*/  IMAD.WIDE R16, R21, 0x4, R24 ;  /* 0x0000000415107825 */ /* 0x000fe200078e0218 */
[----:B------:R-:W5:Y:S02]  /*0560*/  LDG.E R18, desc[UR4][R24.64] ;  /* 0x0000000418127981 */ /* 0x000f64000c1e1900 */
[----:B------:R-:W-:Y:S01]  /*0570*/  FSEL R29, R28, R27, P1 ;  /* 0x0000001b1c1d7208 */ /* 0x000fe20000800000 */
[C---:B------:R-:W-:Y:S01]  /*0580*/  @P6 VIADD R13, R22.reuse, 0x2 ;  /* 0x00000002160d6836 */ /* 0x040fe20000000000 */
[----:B------:R0:W5:Y:S01]  /*0590*/  LDG.E R19, desc[UR4][R16.64] ;  /* 0x0000000410137981 */ /* 0x000162000c1e1900 */
[----:B------:R-:W-:-:S02]  /*05a0*/  @P5 VIADD R13, R22, 0x3 ;  /* 0x00000003160d5836 */ /* 0x000fc40000000000 */
[----:B0-----:R-:W-:Y:S01]  /*05b0*/  IMAD.WIDE R16, R21, 0x4, R16 ;  /* 0x0000000415107825 */ /* 0x001fe200078e0210 */
[----:B--2---:R-:W-:-:S04]  /*05c0*/  FSETP.GT.AND P6, PT, R14, R29, PT ;  /* 0x0000001d0e00720b */ /* 0x004fc80003fc4000 */
[----:B------:R-:W-:Y:S02]  /*05d0*/  FSETP.GT.OR P5, PT, R28, R27, P6 ;  /* 0x0000001b1c00720b */ /* 0x000fe400037a4400 */
[----:B------:R0:W2:Y:S01]  /*05e0*/  LDG.E R27, desc[UR4][R16.64] ;  /* 0x00000004101b7981 */ /* 0x0000a2000c1e1900 */
[----:B------:R-:W-:Y:S02]  /*05f0*/  FSEL R14, R14, R29, P6 ;  /* 0x0000001d0e0e7208 */ /* 0x000fe40003000000 */
[----:B------:R-:W-:Y:S01]  /*0600*/  SEL R20, R11, R20, P0 ;  /* 0x000000140b147207 */ /* 0x000fe20000000000 */
[----:B------:R-:W-:Y:S01]  /*0610*/  @P2 VIADD R13, R22, 0x4 ;  /* 0x00000004160d2836 */ /* 0x000fe20000000000 */
[----:B---3--:R-:W-:-:S04]  /*0620*/  FSETP.GT.AND P0, PT, R15, R14, PT ;  /* 0x0000000e0f00720b */ /* 0x008fc80003f04000 */
[----:B------:R-:W-:-:S04]  /*0630*/  FSEL R24, R15, R14, P0 ;  /* 0x0000000e0f187208 */ /* 0x000fc80000000000 */
[----:B----4-:R-:W-:Y:S01]  /*0640*/  FSETP.GT.AND P2, PT, R23, R24, PT ;  /* 0x000000181700720b */ /* 0x010fe20003f44000 */
[----:B------:R-:W-:-:S03]  /*0650*/  @P4 VIADD R13, R22, 0x5 ;  /* 0x00000005160d4836 */ /* 0x000fc60000000000 */
[----:B------:R-:W-:Y:S01]  /*0660*/  FSEL R23, R23, R24, P2 ;  /* 0x0000001817177208 */ /* 0x000fe20001000000 */
[----:B------:R-:W-:-:S03]  /*0670*/  @P1 VIADD R13, R22, 0x6 ;  /* 0x00000006160d1836 */ /* 0x000fc60000000000 */
[----:B-----5:R-:W-:-:S04]  /*0680*/  FSETP.GT.AND P4, PT, R26, R23, PT ;  /* 0x000000171a00720b */ /* 0x020fc80003f84000 */
[----:B------:R-:W-:-:S04]  /*0690*/  FSEL R25, R26, R23, P4 ;  /* 0x000000171a197208 */ /* 0x000fc80002000000 */
[----:B------:R-:W-:Y:S01]  /*06a0*/  FSETP.GT.AND P1, PT, R18, R25, PT ;  /* 0x000000191200720b */ /* 0x000fe20003f24000 */
[----:B------:R-:W-:-:S03]  /*06b0*/  @P6 VIADD R13, R22, 0x7 ;  /* 0x00000007160d6836 */ /* 0x000fc60000000000 */
[----:B------:R-:W-:-:S04]  /*06c0*/  FSEL R18, R18, R25, P1 ;  /* 0x0000001912127208 */ /* 0x000fc80000800000 */
[----:B------:R-:W-:Y:S01]  /*06d0*/  FSETP.GT.AND P6, PT, R19, R18, PT ;  /* 0x000000121300720b */ /* 0x000fe20003fc4000 */
[----:B------:R-:W-:-:S03]  /*06e0*/  @P0 VIADD R13, R22, 0x8 ;  /* 0x00000008160d0836 */ /* 0x000fc60000000000 */
[----:B------:R-:W-:Y:S01]  /*06f0*/  FSEL R28, R19, R18, P6 ;  /* 0x00000012131c7208 */ /* 0x000fe20003000000 */
[----:B------:R-:W-:-:S04]  /*0700*/  IMAD.WIDE R24, R21, 0x4, R16 ;  /* 0x0000000415187825 */ /* 0x000fc800078e0210 */
[----:B0-----:R-:W-:-:S06]  /*0710*/  IMAD.WIDE R16, R21, 0x4, R24 ;  /* 0x0000000415107825 */ /* 0x001fcc00078e0218 */
[----:B------:R-:W3:Y:S01]  /*0720*/  LDG.E R16, desc[UR4][R16.64] ;  /* 0x0000000410107981 */ /* 0x000ee2000c1e1900 */
[----:B--2---:R-:W-:-:S04]  /*0730*/  FSETP.GT.AND P0, PT, R27, R28, PT ;  /* 0x0000001c1b00720b */ /* 0x004fc80003f04000 */
[----:B------:R-:W-:Y:S02]  /*0740*/  FSEL R27, R27, R28, P0 ;  /* 0x0000001c1b1b7208 */ /* 0x000fe40000000000 */
[----:B------:R-:W2:Y:S01]  /*0750*/  LDG.E R28, desc[UR4][R24.64] ;  /* 0x00000004181c7981 */ /* 0x000ea2000c1e1900 */
[C---:B------:R-:W-:Y:S02]  /*0760*/  @P2 VIADD R13, R22.reuse, 0x9 ;  /* 0x00000009160d2836 */ /* 0x040fe40000000000 */
[C---:B------:R-:W-:Y:S01]  /*0770*/  @P4 VIADD R13, R22.reuse, 0xa ;  /* 0x0000000a160d4836 */ /* 0x040fe20000000000 */
[----:B------:R-:W-:Y:S02]  /*0780*/  SEL R20, R11, R20, P3 ;  /* 0x000000140b147207 */ /* 0x000fe40001800000 */
[----:B------:R-:W-:Y:S02]  /*0790*/  FSETP.GT.OR P2, PT, R15, R14, P2 ;  /* 0x0000000e0f00720b */ /* 0x000fe40001744400 */
[C---:B------:R-:W-:Y:S01]  /*07a0*/  SEL R20, R11.reuse, R20, P5 ;  /* 0x000000140b147207 */ /* 0x040fe20002800000 */
[----:B------:R-:W-:Y:S01]  /*07b0*/  @P1 VIADD R13, R22, 0xb ;  /* 0x0000000b160d1836 */ /* 0x000fe20000000000 */
[----:B------:R-:W-:Y:S01]  /*07c0*/  FSETP.GT.OR P1, PT, R26, R23, P1 ;  /* 0x000000171a00720b */ /* 0x000fe20000f24400 */
[C---:B------:R-:W-:Y:S01]  /*07d0*/  @P6 VIADD R13, R22.reuse, 0xc ;  /* 0x0000000c160d6836 */ /* 0x040fe20000000000 */
[----:B------:R-:W-:Y:S01]  /*07e0*/  SEL R20, R11, R20, P2 ;  /* 0x000000140b147207 */ /* 0x000fe20001000000 */
[----:B------:R-:W-:Y:S01]  /*07f0*/  @P0 VIADD R13, R22, 0xd ;  /* 0x0000000d160d0836 */ /* 0x000fe20000000000 */
[----:B------:R-:W-:-:S02]  /*0800*/  FSETP.GT.OR P0, PT, R19, R18, P0 ;  /* 0x000000121300720b */ /* 0x000fc40000704400 */
[----:B------:R-:W-:-:S04]  /*0810*/  SEL R20, R11, R20, P1 ;  /* 0x000000140b147207 */ /* 0x000fc80000800000 */
[----:B------:R-:W-:Y:S01]  /*0820*/  SEL R20, R11, R20, P0 ;  /* 0x000000140b147207 */ /* 0x000fe20000000000 */
[----:B------:R-:W-:Y:S01]  /*0830*/  IMAD R12, R21, 0x10, R12 ;  /* 0x00000010150c7824 */ /* 0x000fe200078e020c */
[----:B--2---:R-:W-:-:S04]  /*0840*/  FSETP.GT.AND P4, PT, R28, R27, PT ;  /* 0x0000001b1c00720b */ /* 0x004fc80003f84000 */
[----:B------:R-:W-:-:S04]  /*0850*/  FSEL R27, R28, R27, P4 ;  /* 0x0000001b1c1b7208 */ /* 0x000fc80002000000 */
[----:B---3--:R-:W-:-:S05]  /*0860*/  FSETP.GT.AND P3, PT, R16, R27, PT ;  /* 0x0000001b1000720b */ /* 0x008fca0003f64000 */
[----:B------:R-:W-:-:S08]  /*0870*/  @P4 VIADD R13, R22, 0xe ;  /* 0x0000000e160d4836 */ /* 0x000fd00000000000 */
[C---:B------:R-:W-:Y:S02]  /*0880*/  @P3 VIADD R13, R22.reuse, 0xf ;  /* 0x0000000f160d3836 */ /* 0x040fe40000000000 */
[----:B------:R-:W-:-:S05]  /*0890*/  VIADD R22, R22, 0x10 ;  /* 0x0000001016167836 */ /* 0x000fca0000000000 */
[----:B------:R-:W-:Y:S02]  /*08a0*/  ISETP.NE.AND P0, PT, R22, R9, PT ;  /* 0x000000091600720c */ /* 0x000fe40003f05270 */
[C---:B------:R-:W-:Y:S02]  /*08b0*/  SEL R20, R11.reuse, R20, P3 ;  /* 0x000000140b147207 */ /* 0x040fe40001800000 */
[----:B------:R-:W-:Y:S02]  /*08c0*/  FSEL R19, R16, R27, P3 ;  /* 0x0000001b10137208 */ /* 0x000fe40001800000 */
[----:B------:R-:W-:-:S07]  /*08d0*/  SEL R20, R11, R20, P4 ;  /* 0x000000140b147207 */ /* 0x000fce0002000000 */
[----:B------:R-:W-:Y:S05]  /*08e0*/  @P0 BRA `(.L_x_51) ;  /* 0xfffffff8006c0947 */ /* 0x000fea000383ffff */
[----:B------:R-:W-:-:S07]  /*08f0*/  IMAD.MOV.U32 R12, RZ, RZ, R9 ;  /* 0x000000ffff0c7224 */ /* 0x000fce00078e0009 */
.L_x_50:
[----:B------:R-:W-:-:S13]  /*0900*/  ISETP.NE.AND P0, PT, R7, RZ, PT ;  /* 0x000000ff0700720c */ /* 0x000fda0003f05270 */
[----:B------:R-:W-:Y:S05]  /*0910*/  @!P0 BRA `(.L_x_52) ;  /* 0x0000000400e88947 */ /* 0x000fea0003800000 */
[----:B------:R-:W1:Y:S01]  /*0920*/  LDCU UR6, c[0x0][0x3a0] ;  /* 0x00007400ff0677ac */ /* 0x000e620008000800 */
[----:B------:R-:W-:Y:S01]  /*0930*/  VIADD R14, R7, 0xffffffff ;  /* 0xffffffff070e7836 */ /* 0x000fe20000000000 */
[----:B------:R-:W-:Y:S01]  /*0940*/  ISETP.NE.AND P1, PT, R8, RZ, PT ;  /* 0x000000ff0800720c */ /* 0x000fe20003f25270 */
[----:B------:R-:W-:-:S03]  /*0950*/  IMAD.IADD R21, R2, 0x1, R11 ;  /* 0x0000000102157824 */ /* 0x000fc600078e020b */
[----:B------:R-:W-:Y:S01]  /*0960*/  ISETP.GE.U32.AND P0, PT, R14, 0x7, PT ;  /* 0x000000070e00780c */ /* 0x000fe20003f06070 */
[----:B-1----:R-:W-:-:S12]  /*0970*/  IMAD R23, R0, UR6, R3 ;  /* 0x0000000600177c24 */ /* 0x002fd8000f8e0203 */
[----:B------:R-:W-:Y:S05]  /*0980*/  @!P0 BRA `(.L_x_53) ;  /* 0x0000000000d48947 */ /* 0x000fea0003800000 */
[----:B------:R-:W1:Y:S01]  /*0990*/  LDC R25, c[0x0][0x3a0] ;  /* 0x0000e800ff197b82 */ /* 0x000e620000000800 */
[----:B------:R-:W-:-:S07]  /*09a0*/  IMAD.IADD R14, R23, 0x1, R12 ;  /* 0x00000001170e7824 */ /* 0x000fce00078e020c */
[----:B------:R-:W2:Y:S01]  /*09b0*/  LDC.64 R16, c[0x0][0x380] ;  /* 0x0000e000ff107b82 */ /* 0x000ea20000000a00 */
[----:B-1----:R-:W-:-:S04]  /*09c0*/  IMAD R15, R14, R25, R21 ;  /* 0x000000190e0f7224 */ /* 0x002fc800078e0215 */
[----:B--2---:R-:W-:-:S05]  /*09d0*/  IMAD.WIDE R16, R15, 0x4, R16 ;  /* 0x000000040f107825 */ /* 0x004fca00078e0210 */
[----:B0-----:R0:W2:Y:S01]  /*09e0*/  LDG.E R18, desc[UR4][R16.64] ;  /* 0x0000000410127981 */ /* 0x0010a2000c1e1900 */
[----:B------:R-:W-:-:S05]  /*09f0*/  IMAD.WIDE R28, R25, 0x4, R16 ;  /* 0x00000004191c7825 */ /* 0x000fca00078e0210 */
[----:B------:R-:W3:Y:S01]  /*0a00*/  LDG.E R22, desc[UR4][R28.64] ;  /* 0x000000041c167981 */ /* 0x000ee2000c1e1900 */
[----:B0-----:R-:W-:-:S05]  /*0a10*/  IMAD.WIDE R16, R25, 0x4, R28 ;  /* 0x0000000419107825 */ /* 0x001fca00078e021c */
[----:B------:R-:W4:Y:S01]  /*0a20*/  LDG.E R24, desc[UR4][R16.64] ;  /* 0x0000000410187981 */ /* 0x000f22000c1e1900 */
[----:B------:R-:W-:-:S05]  /*0a30*/  IMAD.WIDE R14, R25, 0x4, R16 ;  /* 0x00000004190e7825 */ /* 0x000fca00078e0210 */
[----:B------:R0:W5:Y:S02]  /*0a40*/  LDG.E R26, desc[UR4][R14.64] ;  /* 0x000000040e1a7981 */ /* 0x000164000c1e1900 */
[----:B0-----:R-:W-:-:S05]  /*0a50*/  IMAD.WIDE R14, R25, 0x4, R14 ;  /* 0x00000004190e7825 */ /* 0x001fca00078e020e */
[----:B------:R-:W5:Y:S01]  /*0a60*/  LDG.E R28, desc[UR4][R14.64] ;  /* 0x000000040e1c7981 */ /* 0x000f62000c1e1900 */
[----:B------:R-:W-:-:S05]  /*0a70*/  IMAD.WIDE R16, R25, 0x4, R14 ;  /* 0x0000000419107825 */ /* 0x000fca00078e020e */
[----:B------:R-:W5:Y:S01]  /*0a80*/  LDG.E R29, desc[UR4][R16.64] ;  /* 0x00000004101d7981 */ /* 0x000f62000c1e1900 */
[----:B--2---:R-:W-:-:S04]  /*0a90*/  FSETP.GT.AND P4, PT, R18, R19, PT ;  /* 0x000000131200720b */ /* 0x004fc80003f84000 */
[----:B------:R-:W-:-:S04]  /*0aa0*/  FSEL R27, R18, R19, P4 ;  /* 0x00000013121b7208 */ /* 0x000fc80002000000 */
[----:B---3--:R-:W-:-:S04]  /*0ab0*/  FSETP.GT.AND P5, PT, R22, R27, PT ;  /* 0x0000001b1600720b */ /* 0x008fc80003fa4000 */
[----:B------:R-:W-:Y:S01]  /*0ac0*/  FSETP.GT.OR P2, PT, R18, R19, P5 ;  /* 0x000000131200720b */ /* 0x000fe20002f44400 */
[----:B------:R-:W-:-:S05]  /*0ad0*/  IMAD.WIDE R18, R25, 0x4, R16 ;  /* 0x0000000419127825 */ /* 0x000fca00078e0210 */
[----:B------:R0:W2:Y:S02]  /*0ae0*/  LDG.E R16, desc[UR4][R18.64] ;  /* 0x0000000412107981 */ /* 0x0000a4000c1e1900 */
[----:B0-----:R-:W-:-:S05]  /*0af0*/  IMAD.WIDE R18, R25, 0x4, R18 ;  /* 0x0000000419127825 */ /* 0x001fca00078e0212 */
[----:B------:R-:W3:Y:S01]  /*0b00*/  LDG.E R25, desc[UR4][R18.64] ;  /* 0x0000000412197981 */ /* 0x000ee2000c1e1900 */
[----:B------:R-:W-:-:S04]  /*0b10*/  FSEL R27, R22, R27, P5 ;  /* 0x0000001b161b7208 */ /* 0x000fc80002800000 */
[----:B----4-:R-:W-:-:S04]  /*0b20*/  FSETP.GT.AND P6, PT, R24, R27, PT ;  /* 0x0000001b1800720b */ /* 0x010fc80003fc4000 */
[----:B------:R-:W-:-:S04]  /*0b30*/  FSEL R15, R24, R27, P6 ;  /* 0x0000001b180f7208 */ /* 0x000fc80003000000 */
[----:B-----5:R-:W-:-:S04]  /*0b40*/  FSETP.GT.AND P0, PT, R26, R15, PT ;  /* 0x0000000f1a00720b */ /* 0x020fc80003f04000 */
[----:B------:R-:W-:-:S04]  /*0b50*/  FSEL R15, R26, R15, P0 ;  /* 0x0000000f1a0f7208 */ /* 0x000fc80000000000 */
[----:B------:R-:W-:-:S04]  /*0b60*/  FSETP.GT.AND P3, PT, R28, R15, PT ;  /* 0x0000000f1c00720b */ /* 0x000fc80003f64000 */
[----:B------:R-:W-:Y:S02]  /*0b70*/  FSEL R14, R28, R15, P3 ;  /* 0x0000000f1c0e7208 */ /* 0x000fe40001800000 */
[C---:B------:R-:W-:Y:S02]  /*0b80*/  SEL R13, R12.reuse, R13, P4 ;  /* 0x0000000d0c0d7207 */ /* 0x040fe40002000000 */
[----:B------:R-:W-:Y:S01]  /*0b90*/  FSETP.GT.AND P4, PT, R29, R14, PT ;  /* 0x0000000e1d00720b */ /* 0x000fe20003f84000 */
[----:B------:R-:W-:-:S03]  /*0ba0*/  @P5 VIADD R13, R12, 0x1 ;  /* 0x000000010c0d5836 */ /* 0x000fc60000000000 */
[----:B------:R-:W-:Y:S01]  /*0bb0*/  FSEL R29, R29, R14, P4 ;  /* 0x0000000e1d1d7208 */ /* 0x000fe20002000000 */
[C---:B------:R-:W-:Y:S01]  /*0bc0*/  @P6 VIADD R13, R12.reuse, 0x2 ;  /* 0x000000020c0d6836 */ /* 0x040fe20000000000 */
[C---:B------:R-:W-:Y:S01]  /*0bd0*/  SEL R20, R11.reuse, R20, P2 ;  /* 0x000000140b147207 */ /* 0x040fe20001000000 */
[----:B------:R-:W-:Y:S01]  /*0be0*/  @P0 VIADD R13, R12, 0x3 ;  /* 0x000000030c0d0836 */ /* 0x000fe20000000000 */
[----:B------:R-:W-:Y:S02]  /*0bf0*/  FSETP.GT.OR P0, PT, R24, R27, P0 ;  /* 0x0000001b1800720b */ /* 0x000fe40000704400 */
[----:B------:R-:W-:Y:S02]  /*0c00*/  FSETP.GT.OR P2, PT, R28, R15, P4 ;  /* 0x0000000f1c00720b */ /* 0x000fe40002744400 */
[----:B------:R-:W-:-:S04]  /*0c10*/  SEL R20, R11, R20, P0 ;  /* 0x000000140b147207 */ /* 0x000fc80000000000 */
[----:B------:R-:W-:Y:S01]  /*0c20*/  SEL R20, R11, R20, P2 ;  /* 0x000000140b147207 */ /* 0x000fe20001000000 */
[C---:B------:R-:W-:Y:S02]  /*0c30*/  @P3 VIADD R13, R12.reuse, 0x4 ;  /* 0x000000040c0d3836 */ /* 0x040fe40000000000 */
[----:B------:R-:W-:Y:S01]  /*0c40*/  @P4 VIADD R13, R12, 0x5 ;  /* 0x000000050c0d4836 */ /* 0x000fe20000000000 */
[----:B--2---:R-:W-:-:S04]  /*0c50*/  FSETP.GT.AND P5, PT, R16, R29, PT ;  /* 0x0000001d1000720b */ /* 0x004fc80003fa4000 */
[----:B------:R-:W-:-:S04]  /*0c60*/  FSEL R16, R16, R29, P5 ;  /* 0x0000001d10107208 */ /* 0x000fc80002800000 */
[----:B---3--:R-:W-:-:S05]  /*0c70*/  FSETP.GT.AND P6, PT, R25, R16, PT ;  /* 0x000000101900720b */ /* 0x008fca0003fc4000 */
[----:B------:R-:W-:Y:S01]  /*0c80*/  @P5 VIADD R13, R12, 0x6 ;  /* 0x000000060c0d5836 */ /* 0x000fe20000000000 */
[----:B------:R-:W-:Y:S02]  /*0c90*/  SEL R20, R11, R20, P6 ;  /* 0x000000140b147207 */ /* 0x000fe40003000000 */
[----:B------:R-:W-:Y:S02]  /*0ca0*/  FSEL R19, R25, R16, P6 ;  /* 0x0000001019137208 */ /* 0x000fe40003000000 */
[----:B------:R-:W-:-:S03]  /*0cb0*/  SEL R20, R11, R20, P5 ;  /* 0x000000140b147207 */ /* 0x000fc60002800000 */
[C---:B------:R-:W-:Y:S02]  /*0cc0*/  @P6 VIADD R13, R12.reuse, 0x7 ;  /* 0x000000070c0d6836 */ /* 0x040fe40000000000 */
[----:B------:R-:W-:-:S07]  /*0cd0*/  VIADD R12, R12, 0x8 ;  /* 0x000000080c0c7836 */ /* 0x000fce0000000000 */
.L_x_53:
[----:B------:R-:W-:Y:S05]  /*0ce0*/  @!P1 BRA `(.L_x_52) ;  /* 0x0000000000f49947 */ /* 0x000fea0003800000 */
[----:B------:R-:W-:Y:S01]  /*0cf0*/  VIADD R14, R8, 0xffffffff ;  /* 0xffffffff080e7836 */ /* 0x000fe20000000000 */
[----:B------:R-:W-:-:S04]  /*0d00*/  ISETP.NE.AND P1, PT, R10, RZ, PT ;  /* 0x000000ff0a00720c */ /* 0x000fc80003f25270 */
[----:B------:R-:W-:-:S13]  /*0d10*/  ISETP.GE.U32.AND P0, PT, R14, 0x3, PT ;  /* 0x000000030e00780c */ /* 0x000fda0003f06070 */
[----:B------:R-:W-:Y:S05]  /*0d20*/  @!P0 BRA `(.L_x_54) ;  /* 0x0000000000748947 */ /* 0x000fea0003800000 */
[----:B------:R-:W1:Y:S01]  /*0d30*/  LDC R15, c[0x0][0x3a0] ;  /* 0x0000e800ff0f7b82 */ /* 0x000e620000000800 */
[----:B------:R-:W-:-:S07]  /*0d40*/  IMAD.IADD R14, R23, 0x1, R12 ;  /* 0x00000001170e7824 */ /* 0x000fce00078e020c */
[----:B------:R-:W2:Y:S01]  /*0d50*/  LDC.64 R26, c[0x0][0x380] ;  /* 0x0000e000ff1a7b82 */ /* 0x000ea20000000a00 */
[----:B-1----:R-:W-:-:S04]  /*0d60*/  IMAD R17, R14, R15, R21 ;  /* 0x0000000f0e117224 */ /* 0x002fc800078e0215 */
[----:B--2---:R-:W-:-:S05]  /*0d70*/  IMAD.WIDE R26, R17, 0x4, R26 ;  /* 0x00000004111a7825 */ /* 0x004fca00078e021a */
[----:B0-----:R-:W2:Y:S01]  /*0d80*/  LDG.E R18, desc[UR4][R26.64] ;  /* 0x000000041a127981 */ /* 0x001ea2000c1e1900 */
[----:B------:R-:W-:-:S05]  /*0d90*/  IMAD.WIDE R24, R15, 0x4, R26 ;  /* 0x000000040f187825 */ /* 0x000fca00078e021a */
[----:B------:R-:W3:Y:S01]  /*0da0*/  LDG.E R29, desc[UR4][R24.64] ;  /* 0x00000004181d7981 */ /* 0x000ee2000c1e1900 */
[----:B------:R-:W-:-:S05]  /*0db0*/  IMAD.WIDE R16, R15, 0x4, R24 ;  /* 0x000000040f107825 */ /* 0x000fca00078e0218 */
[----:B------:R-:W4:Y:S01]  /*0dc0*/  LDG.E R28, desc[UR4][R16.64] ;  /* 0x00000004101c7981 */ /* 0x000f22000c1e1900 */
[----:B------:R-:W-:-:S06]  /*0dd0*/  IMAD.WIDE R14, R15, 0x4, R16 ;  /* 0x000000040f0e7825 */ /* 0x000fcc00078e0210 */
[----:B------:R-:W5:Y:S01]  /*0de0*/  LDG.E R15, desc[UR4][R14.64] ;  /* 0x000000040e0f7981 */ /* 0x000f62000c1e1900 */
[----:B--2---:R-:W-:-:S04]  /*0df0*/  FSETP.GT.AND P0, PT, R18, R19, PT ;  /* 0x000000131200720b */ /* 0x004fc80003f04000 */
[----:B------:R-:W-:Y:S02]  /*0e00*/  FSEL R22, R18, R19, P0 ;  /* 0x0000001312167208 */ /* 0x000fe40000000000 */
[----:B------:R-:W-:Y:S02]  /*0e10*/  SEL R13, R12, R13, P0 ;  /* 0x0000000d0c0d7207 */ /* 0x000fe40000000000 */
[----:B---3--:R-:W-:-:S04]  /*0e20*/  FSETP.GT.AND P2, PT, R29, R22, PT ;  /* 0x000000161d00720b */ /* 0x008fc80003f44000 */
[----:B------:R-:W-:Y:S02]  /*0e30*/  FSEL R22, R29, R22, P2 ;  /* 0x000000161d167208 */ /* 0x000fe40001000000 */
[----:B------:R-:W-:Y:S02]  /*0e40*/  FSETP.GT.OR P0, PT, R18, R19, P2 ;  /* 0x000000131200720b */ /* 0x000fe40001704400 */
[C---:B----4-:R-:W-:Y:S02]  /*0e50*/  FSETP.GT.AND P3, PT, R28.reuse, R22, PT ;  /* 0x000000161c00720b */ /* 0x050fe40003f64000 */
[----:B------:R-:W-:Y:S02]  /*0e60*/  SEL R20, R11, R20, P0 ;  /* 0x000000140b147207 */ /* 0x000fe40000000000 */
[----:B------:R-:W-:Y:S01]  /*0e70*/  FSEL R22, R28, R22, P3 ;  /* 0x000000161c167208 */ /* 0x000fe20001800000 */
[----:B------:R-:W-:-:S03]  /*0e80*/  @P2 VIADD R13, R12, 0x1 ;  /* 0x000000010c0d2836 */ /* 0x000fc60000000000 */
[----:B-----5:R-:W-:-:S04]  /*0e90*/  FSETP.GT.AND P4, PT, R15, R22, PT ;  /* 0x000000160f00720b */ /* 0x020fc80003f84000 */
[----:B------:R-:W-:Y:S01]  /*0ea0*/  SEL R20, R11, R20, P4 ;  /* 0x000000140b147207 */ /* 0x000fe20002000000 */
[----:B------:R-:W-:Y:S01]  /*0eb0*/  @P3 VIADD R13, R12, 0x2 ;  /* 0x000000020c0d3836 */ /* 0x000fe20000000000 */
[----:B------:R-:W-:Y:S02]  /*0ec0*/  FSEL R19, R15, R22, P4 ;  /* 0x000000160f137208 */ /* 0x000fe40002000000 */
[----:B------:R-:W-:-:S05]  /*0ed0*/  SEL R20, R11, R20, P3 ;  /* 0x000000140b147207 */ /* 0x000fca0001800000 */
[C---:B------:R-:W-:Y:S02]  /*0ee0*/  @P4 VIADD R13, R12.reuse, 0x3 ;  /* 0x000000030c0d4836 */ /* 0x040fe40000000000 */
[----:B------:R-:W-:-:S07]  /*0ef0*/  VIADD R12, R12, 0x4 ;  /* 0x000000040c0c7836 */ /* 0x000fce0000000000 */
.L_x_54:
[----:B------:R-:W-:Y:S05]  /*0f00*/  @!P1 BRA `(.L_x_52) ;  /* 0x00000000006c9947 */ /* 0x000fea0003800000 */
[----:B------:R-:W1:Y:S01]  /*0f10*/  LDC R17, c[0x0][0x3a0] ;  /* 0x0000e800ff117b82 */ /* 0x000e620000000800 */
[----:B------:R-:W-:-:S07]  /*0f20*/  IMAD.IADD R16, R23, 0x1, R12 ;  /* 0x0000000117107824 */ /* 0x000fce00078e020c */
[----:B------:R-:W2:Y:S01]  /*0f30*/  LDC.64 R14, c[0x0][0x380] ;  /* 0x0000e000ff0e7b82 */ /* 0x000ea20000000a00 */
[----:B-1----:R-:W-:-:S04]  /*0f40*/  IMAD R21, R16, R17, R21 ;  /* 0x0000001110157224 */ /* 0x002fc800078e0215 */
[----:B--2---:R-:W-:-:S05]  /*0f50*/  IMAD.WIDE R14, R21, 0x4, R14 ;  /* 0x00000004150e7825 */ /* 0x004fca00078e020e */
[----:B0-----:R-:W2:Y:S01]  /*0f60*/  LDG.E R16, desc[UR4][R14.64] ;  /* 0x000000040e107981 */ /* 0x001ea2000c1e1900 */
[----:B------:R-:W-:Y:S02]  /*0f70*/  ISETP.NE.AND P1, PT, R10, 0x1, PT ;  /* 0x000000010a00780c */ /* 0x000fe40003f25270 */
[----:B--2---:R-:W-:-:S04]  /*0f80*/  FSETP.GT.AND P0, PT, R16, R19, PT ;  /* 0x000000131000720b */ /* 0x004fc80003f04000 */
[----:B------:R-:W-:Y:S02]  /*0f90*/  FSEL R19, R16, R19, P0 ;  /* 0x0000001310137208 */ /* 0x000fe40000000000 */
[----:B------:R-:W-:Y:S02]  /*0fa0*/  SEL R20, R11, R20, P0 ;  /* 0x000000140b147207 */ /* 0x000fe40000000000 */
[----:B------:R-:W-:-:S03]  /*0fb0*/  SEL R13, R12, R13, P0 ;  /* 0x0000000d0c0d7207 */ /* 0x000fc60000000000 */
[----:B------:R-:W-:Y:S05]  /*0fc0*/  @!P1 BRA `(.L_x_52) ;  /* 0x00000000003c9947 */ /* 0x000fea0003800000 */
[----:B------:R-:W-:-:S05]  /*0fd0*/  IMAD.WIDE R14, R17, 0x4, R14 ;  /* 0x00000004110e7825 */ /* 0x000fca00078e020e */
[----:B------:R-:W2:Y:S01]  /*0fe0*/  LDG.E R18, desc[UR4][R14.64] ;  /* 0x000000040e127981 */ /* 0x000ea2000c1e1900 */
[----:B------:R-:W-:Y:S01]  /*0ff0*/  ISETP.NE.AND P1, PT, R10, 0x2, PT ;  /* 0x000000020a00780c */ /* 0x000fe20003f25270 */
[----:B------:R-:W-:Y:S01]  /*1000*/  VIADD R16, R12, 0x1 ;  /* 0x000000010c107836 */ /* 0x000fe20000000000 */
[----:B--2---:R-:W-:-:S04]  /*1010*/  FSETP.GT.AND P0, PT, R18, R19, PT ;  /* 0x000000131200720b */ /* 0x004fc80003f04000 */
[----:B------:R-:W-:Y:S02]  /*1020*/  SEL R13, R16, R13, P0 ;  /* 0x0000000d100d7207 */ /* 0x000fe40000000000 */
[----:B------:R-:W-:Y:S02]  /*1030*/  FSEL R19, R18, R19, P0 ;  /* 0x0000001312137208 */ /* 0x000fe40000000000 */
[----:B------:R-:W-:-:S03]  /*1040*/  SEL R20, R11, R20, P0 ;  /* 0x000000140b147207 */ /* 0x000fc60000000000 */
[----:B------:R-:W-:Y:S05]  /*1050*/  @!P1 BRA `(.L_x_52) ;  /* 0x0000000000189947 */ /* 0x000fea0003800000 */
[----:B------:R-:W-:-:S06]  /*1060*/  IMAD.WIDE R14, R17, 0x4, R14 ;  /* 0x00000004110e7825 */ /* 0x000fcc00078e020e */
[----:B------:R-:W2:Y:S02]  /*1070*/  LDG.E R14, desc[UR4][R14.64] ;  /* 0x000000040e0e7981 */ /* 0x000ea4000c1e1900 */
[----:B--2---:R-:W-:-:S13]  /*1080*/  FSETP.GT.AND P0, PT, R14, R19, PT ;  /* 0x000000130e00720b */ /* 0x004fda0003f04000 */
[----:B------:R-:W-:Y:S02]  /*1090*/  @P0 VIADD R13, R12, 0x2 ;  /* 0x000000020c0d0836 */ /* 0x000fe40000000000 */
[----:B------:R-:W-:Y:S02]  /*10a0*/  @P0 IMAD.MOV.U32 R19, RZ, RZ, R14 ;  /* 0x000000ffff130224 */ /* 0x000fe400078e000e */
[----:B------:R-:W-:-:S07]  /*10b0*/  @P0 IMAD.MOV.U32 R20, RZ, RZ, R11 ;  /* 0x000000ffff140224 */ /* 0x000fce00078e000b */
.L_x_52:
[----:B------:R-:W-:-:S05]  /*10c0*/  VIADD R11, R11, 0x1 ;  /* 0x000000010b0b7836 */ /* 0x000fca0000000000 */
[----:B------:R-:W-:-:S13]  /*10d0*/  ISETP.NE.AND P0, PT, R11, R6, PT ;  /* 0x000000060b00720c */ /* 0x000fda0003f05270 */
[----:B------:R-:W-:Y:S05]  /*10e0*/  @P0 BRA `(.L_x_55) ;  /* 0xfffffff000440947 */ /* 0x000fea000383ffff */
.L_x_49:
[----:B------:R-:W-:Y:S01]  /*10f0*/  IABS R10, R6 ;  /* 0x00000006000a7213 */ /* 0x000fe20000000000 */
[----:B------:R-:W1:Y:S01]  /*1100*/  LDC R15, c[0x0][0x3a0] ;  /* 0x0000e800ff0f7b82 */ /* 0x000e620000000800 */
[----:B------:R-:W-:Y:S02]  /*1110*/  IMAD.IADD R3, R3, 0x1, R13 ;  /* 0x0000000103037824 */ /* 0x000fe400078e020d */
[----:B------:R-:W2:Y:S08]  /*1120*/  I2F.RP R7, R10 ;  /* 0x0000000a00077306 */ /* 0x000eb00000209400 */
[----:B--2---:R-:W2:Y:S01]  /*1130*/  MUFU.RCP R7, R7 ;  /* 0x0000000700077308 */ /* 0x004ea20000001000 */
[----:B-1----:R-:W-:Y:S01]  /*1140*/  IABS R12, R15 ;  /* 0x0000000f000c7213 */ /* 0x002fe20000000000 */
[----:B--2---:R-:W-:-:S06]  /*1150*/  VIADD R8, R7, 0xffffffe ;  /* 0x0ffffffe07087836 */ /* 0x004fcc0000000000 */
[----:B------:R1:W2:Y:S02]  /*1160*/  F2I.FTZ.U32.TRUNC.NTZ R9, R8 ;  /* 0x0000000800097305 */ /* 0x0002a4000021f000 */
[----:B-1----:R-:W-:Y:S02]  /*1170*/  IMAD.MOV.U32 R8, RZ, RZ, RZ ;  /* 0x000000ffff087224 */ /* 0x002fe400078e00ff */
[----:B--2---:R-:W-:-:S04]  /*1180*/  IMAD.MOV R11, RZ, RZ, -R9 ;  /* 0x000000ffff0b7224 */ /* 0x004fc800078e0a09 */
[----:B------:R-:W-:-:S04]  /*1190*/  IMAD R11, R11, R10, RZ ;  /* 0x0000000a0b0b7224 */ /* 0x000fc800078e02ff */
[----:B------:R-:W-:-:S04]  /*11a0*/  IMAD.HI.U32 R9, R9, R11, R8 ;  /* 0x0000000b09097227 */ /* 0x000fc800078e0008 */
[----:B------:R-:W-:-:S04]  /*11b0*/  IMAD.MOV.U32 R11, RZ, RZ, R12 ;  /* 0x000000ffff0b7224 */ /* 0x000fc800078e000c */
[----:B------:R-:W-:-:S04]  /*11c0*/  IMAD.HI.U32 R9, R9, R11, RZ ;  /* 0x0000000b09097227 */ /* 0x000fc800078e00ff */
[----:B------:R-:W-:-:S04]  /*11d0*/  IMAD.MOV R7, RZ, RZ, -R9 ;  /* 0x000000ffff077224 */ /* 0x000fc800078e0a09 */
[----:B------:R-:W-:-:S05]  /*11e0*/  IMAD R7, R10, R7, R11 ;  /* 0x000000070a077224 */ /* 0x000fca00078e020b */
[----:B------:R-:W-:-:S13]  /*11f0*/  ISETP.GT.U32.AND P1, PT, R10, R7, PT ;  /* 0x000000070a00720c */ /* 0x000fda0003f24070 */
[----:B------:R-:W-:Y:S02]  /*1200*/  @!P1 IMAD.IADD R7, R7, 0x1, -R10 ;  /* 0x0000000107079824 */ /* 0x000fe400078e0a0a */
[----:B------:R-:W-:Y:S01]  /*1210*/  @!P1 VIADD R9, R9, 0x1 ;  /* 0x0000000109099836 */ /* 0x000fe20000000000 */
[----:B------:R-:W-:Y:S02]  /*1220*/  ISETP.NE.AND P1, PT, R6, RZ, PT ;  /* 0x000000ff0600720c */ /* 0x000fe40003f25270 */
[----:B------:R-:W-:Y:S02]  /*1230*/  ISETP.GE.U32.AND P0, PT, R7, R10, PT ;  /* 0x0000000a0700720c */ /* 0x000fe40003f06070 */
[----:B------:R-:W-:Y:S01]  /*1240*/  LOP3.LUT R7, R15, R6, RZ, 0x3c, !PT ;  /* 0x000000060f077212 */ /* 0x000fe200078e3cff */
[----:B------:R-:W1:Y:S03]  /*1250*/  LDC.64 R10, c[0x0][0x390] ;  /* 0x0000e400ff0a7b82 */ /* 0x000e660000000a00 */
[----:B------:R-:W-:-:S07]  /*1260*/  ISETP.GE.AND P2, PT, R7, RZ, PT ;  /* 0x000000ff0700720c */ /* 0x000fce0003f46270 */
[----:B------:R-:W-:-:S04]  /*1270*/  @P0 VIADD R9, R9, 0x1 ;  /* 0x0000000109090836 */ /* 0x000fc80000000000 */
[----:B------:R-:W-:Y:S02]  /*1280*/  IMAD.MOV.U32 R7, RZ, RZ, R9 ;  /* 0x000000ffff077224 */ /* 0x000fe400078e0009 */
[----:B------:R-:W2:Y:S02]  /*1290*/  LDC.64 R8, c[0x0][0x388] ;  /* 0x0000e200ff087b82 */ /* 0x000ea40000000a00 */
[----:B------:R-:W-:Y:S01]  /*12a0*/  @!P2 IMAD.MOV R7, RZ, RZ, -R7 ;  /* 0x000000ffff07a224 */ /* 0x000fe200078e0a07 */
[----:B------:R-:W-:-:S05]  /*12b0*/  @!P1 LOP3.LUT R7, RZ, R6, RZ, 0x33, !PT ;  /* 0x00000006ff079212 */ /* 0x000fca00078e33ff */
[----:B------:R-:W-:-:S04]  /*12c0*/  IMAD R0, R0, R7, R5 ;  /* 0x0000000700007224 */ /* 0x000fc800078e0205 */
[----:B------:R-:W-:-:S04]  /*12d0*/  IMAD R7, R7, R0, R4 ;  /* 0x0000000007077224 */ /* 0x000fc800078e0204 */
[C---:B------:R-:W-:Y:S02]  /*12e0*/  IMAD.SHL.U32 R5, R7.reuse, 0x2, RZ ;  /* 0x0000000207057824 */ /* 0x040fe400078e00ff */
[----:B-1----:R-:W-:-:S05]  /*12f0*/  IMAD.WIDE R10, R7, 0x4, R10 ;  /* 0x00000004070a7825 */ /* 0x002fca00078e020a */
[----:B0-----:R-:W-:Y:S01]  /*1300*/  STG.E desc[UR4][R10.64], R19 ;  /* 0x000000130a007986 */ /* 0x001fe2000c101904 */
[----:B--2---:R-:W-:-:S04]  /*1310*/  IMAD.WIDE R8, R5, 0x4, R8 ;  /* 0x0000000405087825 */ /* 0x004fc800078e0208 */
[----:B------:R-:W-:Y:S01]  /*1320*/  IMAD.IADD R5, R2, 0x1, R20 ;  /* 0x0000000102057824 */ /* 0x000fe200078e0214 */
[----:B------:R-:W-:Y:S04]  /*1330*/  STG.E desc[UR4][R8.64], R3 ;  /* 0x0000000308007986 */ /* 0x000fe8000c101904 */
[----:B------:R-:W-:Y:S01]  /*1340*/  STG.E desc[UR4][R8.64+0x4], R5 ;  /* 0x0000040508007986 */ /* 0x000fe2000c101904 */
[----:B------:R-:W-:Y:S05]  /*1350*/  EXIT ;  /* 0x000000000000794d */ /* 0x000fea0003800000 */
.L_x_56:
        /* <DEDUP_REMOVED lines=10> */
.L_x_81:


//--------------------- .text._Z22ConvolutionFusedAddActPfS_S_iiii --------------------------
	.section	.text._Z22ConvolutionFusedAddActPfS_S_iiii,"ax",@progbits
	.align	128
        .global         _Z22ConvolutionFusedAddActPfS_S_iiii
        .type           _Z22ConvolutionFusedAddActPfS_S_iiii,@function
        .size           _Z22ConvolutionFusedAddActPfS_S_iiii,(.L_x_82 - _Z22ConvolutionFusedAddActPfS_S_iiii)
        .other          _Z22ConvolutionFusedAddActPfS_S_iiii,@"STO_CUDA_ENTRY STV_DEFAULT"
_Z22ConvolutionFusedAddActPfS_S_iiii:
.text._Z22ConvolutionFusedAddActPfS_S_iiii:
[----:B------:R-:W-:Y:S01]  /*0000*/  LDC R1, c[0x0][0x37c] ;  /* 0x0000df00ff017b82 */ /* 0x000fe20000000800 */
[----:B------:R-:W0:Y:S07]  /*0010*/  S2R R0, SR_TID.Y ;  /* 0x0000000000007919 */ /* 0x000e2e0000002200 */
[----:B------:R-:W1:Y:S01]  /*0020*/  LDC R5, c[0x0][0x360] ;  /* 0x0000d800ff057b82 */ /* 0x000e620000000800 */
[----:B------:R-:W2:Y:S01]  /*0030*/  LDCU.64 UR8, c[0x0][0x3a0] ;  /* 0x00007400ff0877ac */ /* 0x000ea20008000a00 */
[----:B------:R-:W1:Y:S01]  /*0040*/  S2R R2, SR_TID.X ;  /* 0x0000000000027919 */ /* 0x000e620000002100 */
[----:B------:R-:W3:Y:S05]  /*0050*/  S2R R7, SR_TID.Z ;  /* 0x0000000000077919 */ /* 0x000eea0000002300 */
[----:B------:R-:W0:Y:S08]  /*0060*/  S2UR UR5, SR_CTAID.Y ;  /* 0x00000000000579c3 */ /* 0x000e300000002600 */
[----:B------:R-:W0:Y:S01]  /*0070*/  LDC R3, c[0x0][0x364] ;  /* 0x0000d900ff037b82 */ /* 0x000e220000000800 */
[----:B--2---:R-:W-:-:S02]  /*0080*/  MOV R10, UR8 ;  /* 0x00000008000a7c02 */ /* 0x004fc40008000f00 */
[----:B------:R-:W-:-:S05]  /*0090*/  MOV R11, UR9 ;  /* 0x00000009000b7c02 */ /* 0x000fca0008000f00 */
[----:B------:R-:W1:Y:S08]  /*00a0*/  S2UR UR4, SR_CTAID.X ;  /* 0x00000000000479c3 */ /* 0x000e700000002500 */
[----:B------:R-:W3:Y:S08]  /*00b0*/  S2UR UR6, SR_CTAID.Z ;  /* 0x00000000000679c3 */ /* 0x000ef00000002700 */
[----:B------:R-:W3:Y:S01]  /*00c0*/  LDC R6, c[0x0][0x368] ;  /* 0x0000da00ff067b82 */ /* 0x000ee20000000800 */
[----:B0-----:R-:W-:Y:S01]  /*00d0*/  IMAD R0, R3, UR5, R0 ;  /* 0x0000000503007c24 */ /* 0x001fe2000f8e0200 */
[----:B------:R-:W0:Y:S01]  /*00e0*/  LDCU UR5, c[0x0][0x398] ;  /* 0x00007300ff0577ac */ /* 0x000e220008000800 */
[----:B------:R-:W-:-:S04]  /*00f0*/  IADD3 R3, PT, PT, R10, -0x1, RZ ;  /* 0xffffffff0a037810 */ /* 0x000fc80007ffe0ff */
[----:B------:R-:W-:Y:S01]  /*0100*/  IADD3 R4, PT, PT, R0, R3, RZ ;  /* 0x0000000300047210 */ /* 0x000fe20007ffe0ff */
[----:B-1----:R-:W-:-:S05]  /*0110*/  IMAD R2, R5, UR4, R2 ;  /* 0x0000000405027c24 */ /* 0x002fca000f8e0202 */
[----:B------:R-:W-:-:S04]  /*0120*/  VIADDMNMX R4, R3, R2, R4, !PT ;  /* 0x0000000203047246 */ /* 0x000fc80007800104 */
[----:B------:R-:W-:Y:S01]  /*0130*/  ISETP.GE.AND P0, PT, R4, R11, PT ;  /* 0x0000000b0400720c */ /* 0x000fe20003f06270 */
[----:B---3--:R-:W-:-:S05]  /*0140*/  IMAD R3, R6, UR6, R7 ;  /* 0x0000000606037c24 */ /* 0x008fca000f8e0207 */
[----:B0-----:R-:W-:-:S13]  /*0150*/  ISETP.GE.OR P0, PT, R3, UR5, P0 ;  /* 0x0000000503007c0c */ /* 0x001fda0008706670 */
[----:B------:R-:W-:Y:S05]  /*0160*/  @P0 EXIT ;  /* 0x000000000000094d */ /* 0x000fea0003800000 */
[----:B------:R-:W0:Y:S01]  /*0170*/  LDC R9, c[0x0][0x39c] ;  /* 0x0000e700ff097b82 */ /* 0x000e220000000800 */
[C---:B------:R-:W-:Y:S01]  /*0180*/  IMAD R4, R10.reuse, R10, RZ ;  /* 0x0000000a0a047224 */ /* 0x040fe200078e02ff */
[----:B------:R-:W1:Y:S06]  /*0190*/  LDCU.64 UR6, c[0x0][0x358] ;  /* 0x00006b00ff0677ac */ /* 0x000e6c0008000a00 */
[----:B------:R-:W2:Y:S01]  /*01a0*/  LDC.64 R14, c[0x0][0x388] ;  /* 0x0000e200ff0e7b82 */ /* 0x000ea20000000a00 */
[----:B------:R-:W-:Y:S01]  /*01b0*/  ISETP.GE.AND P0, PT, R10, 0x1, PT ;  /* 0x000000010a00780c */ /* 0x000fe20003f06270 */
[----:B0-----:R-:W-:-:S03]  /*01c0*/  IMAD R6, R4, R9, RZ ;  /* 0x0000000904067224 */ /* 0x001fc600078e02ff */
[----:B------:R-:W-:Y:S01]  /*01d0*/  ISETP.LT.OR P0, PT, R9, 0x1, !P0 ;  /* 0x000000010900780c */ /* 0x000fe20004701670 */
[----:B------:R-:W-:-:S04]  /*01e0*/  IMAD R5, R3, R6, R3 ;  /* 0x0000000603057224 */ /* 0x000fc800078e0203 */
[----:B--2---:R-:W-:-:S04]  /*01f0*/  IMAD.WIDE R14, R5, 0x4, R14 ;  /* 0x00000004050e7825 */ /* 0x004fc800078e020e */
[----:B------:R-:W-:-:S05]  /*0200*/  IMAD.WIDE R6, R6, 0x4, R14 ;  /* 0x0000000406067825 */ /* 0x000fca00078e020e */
[----:B-1----:R0:W5:Y:S01]  /*0210*/  LDG.E R25, desc[UR6][R6.64] ;  /* 0x0000000606197981 */ /* 0x002162000c1e1900 */
[----:B------:R-:W-:Y:S05]  /*0220*/  @P0 BRA `(.L_x_57) ;  /* 0x0000000800b80947 */ /* 0x000fea0003800000 */
[----:B------:R-:W1:Y:S01]  /*0230*/  LDC.64 R12, c[0x0][0x380] ;  /* 0x0000e000ff0c7b82 */ /* 0x000e620000000a00 */
[C---:B0-----:R-:W-:Y:S01]  /*0240*/  LOP3.LUT R6, R10.reuse, 0xf, RZ, 0xc0, !PT ;  /* 0x0000000f0a067812 */ /* 0x041fe200078ec0ff */
[----:B------:R-:W-:Y:S01]  /*0250*/  UMOV UR4, URZ ;  /* 0x000000ff00047c82 */ /* 0x000fe20008000000 */
[C---:B------:R-:W-:Y:S02]  /*0260*/  LOP3.LUT R7, R10.reuse, 0x7, RZ, 0xc0, !PT ;  /* 0x000000070a077812 */ /* 0x040fe400078ec0ff */
[----:B------:R-:W-:-:S07]  /*0270*/  LOP3.LUT R8, R10, 0x3, RZ, 0xc0, !PT ;  /* 0x000000030a087812 */ /* 0x000fce00078ec0ff */
.L_x_64:
[----:B------:R-:W0:Y:S01]  /*0280*/  LDCU UR5, c[0x0][0x39c] ;  /* 0x00007380ff0577ac */ /* 0x000e220008000800 */
[----:B-1----:R-:W-:Y:S01]  /*0290*/  IADD3 R16, P0, PT, R12, 0x20, RZ ;  /* 0x000000200c107810 */ /* 0x002fe20007f1e0ff */
[----:B------:R-:W-:-:S03]  /*02a0*/  UIADD3 UR4, UPT, UPT, UR4, 0x1, URZ ;  /* 0x0000000104047890 */ /* 0x000fc6000fffe0ff */
[----:B------:R-:W-:Y:S01]  /*02b0*/  IADD3.X R17, PT, PT, RZ, R13, RZ, P0, !PT ;  /* 0x0000000dff117210 */ /* 0x000fe200007fe4ff */
[----:B0-----:R-:W-:-:S03]  /*02c0*/  UISETP.NE.AND UP0, UPT, UR4, UR5, UPT ;  /* 0x000000050400728c */ /* 0x001fc6000bf05270 */
[----:B------:R-:W-:-:S08]  /*02d0*/  UMOV UR5, URZ ;  /* 0x000000ff00057c82 */ /* 0x000fd00008000000 */
.L_x_63:
[----:B------:R-:W0:Y:S01]  /*02e0*/  LDC.64 R10, c[0x0][0x3a0] ;  /* 0x0000e800ff0a7b82 */ /* 0x000e220000000a00 */
[----:B------:R-:W-:Y:S01]  /*02f0*/  IADD3 R5, PT, PT, R2, UR5, RZ ;  /* 0x0000000502057c10 */ /* 0x000fe2000fffe0ff */
[----:B------:R-:W-:Y:S01]  /*0300*/  IMAD.MOV.U32 R24, RZ, RZ, RZ ;  /* 0x000000ffff187224 */ /* 0x000fe200078e00ff */
[C---:B0-----:R-:W-:Y:S01]  /*0310*/  ISETP.GE.U32.AND P1, PT, R10.reuse, 0x10, PT ;  /* 0x000000100a00780c */ /* 0x041fe20003f26070 */
[----:B------:R-:W-:Y:S01]  /*0320*/  IMAD R9, R10, UR5, RZ ;  /* 0x000000050a097c24 */ /* 0x000fe2000f8e02ff */
[----:B------:R-:W-:Y:S01]  /*0330*/  UIADD3 UR5, UPT, UPT, UR5, 0x1, URZ ;  /* 0x0000000105057890 */ /* 0x000fe2000fffe0ff */
[----:B------:R-:W-:-:S05]  /*0340*/  IMAD R5, R5, R11, R0 ;  /* 0x0000000b05057224 */ /* 0x000fca00078e0200 */
[----:B------:R-:W-:-:S05]  /*0350*/  ISETP.NE.AND P0, PT, R10, UR5, PT ;  /* 0x000000050a007c0c */ /* 0x000fca000bf05270 */
[----:B------:R-:W-:Y:S08]  /*0360*/  @!P1 BRA `(.L_x_58) ;  /* 0x0000000000fc9947 */ /* 0x000ff00003800000 */
[----:B------:R-:W-:Y:S01]  /*0370*/  IMAD.WIDE.U32 R18, R9, 0x4, R14 ;  /* 0x0000000409127825 */ /* 0x000fe200078e000e */
[----:B------:R-:W-:Y:S02]  /*0380*/  LOP3.LUT R24, R10, 0x7ffffff0, RZ, 0xc0, !PT ;  /* 0x7ffffff00a187812 */ /* 0x000fe400078ec0ff */
[----:B------:R-:W-:Y:S02]  /*0390*/  MOV R23, R5 ;  /* 0x0000000500177202 */ /* 0x000fe40000000f00 */
[----:B------:R-:W-:Y:S02]  /*03a0*/  IADD3 R26, P1, PT, R18, 0x20, RZ ;  /* 0x00000020121a7810 */ /* 0x000fe40007f3e0ff */
[----:B------:R-:W-:Y:S02]  /*03b0*/  IADD3 R22, PT, PT, -R24, RZ, RZ ;  /* 0x000000ff18167210 */ /* 0x000fe40007ffe1ff */
[----:B------:R-:W-:-:S09]  /*03c0*/  IADD3.X R27, PT, PT, RZ, R19, RZ, P1, !PT ;  /* 0x00000013ff1b7210 */ /* 0x000fd20000ffe4ff */
.L_x_59:
[----:B------:R-:W-:Y:S01]  /*03d0*/  IMAD.WIDE R20, R23, 0x4, R16 ;  /* 0x0000000417147825 */ /* 0x000fe200078e0210 */
[----:B------:R-:W-:Y:S02]  /*03e0*/  MOV R18, R26 ;  /* 0x0000001a00127202 */ /* 0x000fe40000000f00 */
[----:B------:R-:W-:Y:S02]  /*03f0*/  MOV R19, R27 ;  /* 0x0000001b00137202 */ /* 0x000fe40000000f00 */
[----:B------:R-:W2:Y:S04]  /*0400*/  LDG.E R27, desc[UR6][R20.64+-0x20] ;  /* 0xffffe006141b7981 */ /* 0x000ea8000c1e1900 */
[----:B------:R-:W2:Y:S04]  /*0410*/  LDG.E R26, desc[UR6][R18.64+-0x20] ;  /* 0xffffe006121a7981 */ /* 0x000ea8000c1e1900 */
[----:B------:R-:W3:Y:S04]  /*0420*/  LDG.E R29, desc[UR6][R20.64+0x1c] ;  /* 0x00001c06141d7981 */ /* 0x000ee8000c1e1900 */
[----:B------:R-:W3:Y:S01]  /*0430*/  LDG.E R28, desc[UR6][R18.64+0x1c] ;  /* 0x00001c06121c7981 */ /* 0x000ee2000c1e1900 */
[----:B--2--5:R-:W-:-:S03]  /*0440*/  FFMA R26, R26, R27, R25 ;  /* 0x0000001b1a1a7223 */ /* 0x024fc60000000019 */
[----:B------:R-:W2:Y:S04]  /*0450*/  LDG.E R25, desc[UR6][R18.64+-0x1c] ;  /* 0xffffe40612197981 */ /* 0x000ea8000c1e1900 */
[----:B------:R-:W2:Y:S02]  /*0460*/  LDG.E R27, desc[UR6][R20.64+-0x1c] ;  /* 0xffffe406141b7981 */ /* 0x000ea4000c1e1900 */
[----:B--2---:R-:W-:Y:S02]  /*0470*/  FFMA R25, R25, R27, R26 ;  /* 0x0000001b19197223 */ /* 0x004fe4000000001a */
[----:B------:R-:W2:Y:S04]  /*0480*/  LDG.E R26, desc[UR6][R18.64+-0x18] ;  /* 0xffffe806121a7981 */ /* 0x000ea8000c1e1900 */
[----:B------:R-:W2:Y:S02]  /*0490*/  LDG.E R27, desc[UR6][R20.64+-0x18] ;  /* 0xffffe806141b7981 */ /* 0x000ea4000c1e1900 */
[----:B--2---:R-:W-:-:S02]  /*04a0*/  FFMA R25, R26, R27, R25 ;  /* 0x0000001b1a197223 */ /* 0x004fc40000000019 */
        /* <DEDUP_REMOVED lines=31> */
[----:B------:R-:W2:Y:S01]  /*06a0*/  LDG.E R27, desc[UR6][R20.64+0x14] ;  /* 0x00001406141b7981 */ /* 0x000ea2000c1e1900 */
[----:B------:R-:W-:-:S05]  /*06b0*/  VIADD R22, R22, 0x10 ;  /* 0x0000001016167836 */ /* 0x000fca0000000000 */
[----:B------:R-:W-:Y:S01]  /*06c0*/  ISETP.NE.AND P1, PT, R22, RZ, PT ;  /* 0x000000ff1600720c */ /* 0x000fe20003f25270 */
[----:B--2---:R-:W-:Y:S02]  /*06d0*/  FFMA R25, R26, R27, R25 ;  /* 0x0000001b1a197223 */ /* 0x004fe40000000019 */
[----:B------:R-:W2:Y:S04]  /*06e0*/  LDG.E R26, desc[UR6][R18.64+0x18] ;  /* 0x00001806121a7981 */ /* 0x000ea8000c1e1900 */
[----:B------:R-:W2:Y:S01]  /*06f0*/  LDG.E R27, desc[UR6][R20.64+0x18] ;  /* 0x00001806141b7981 */ /* 0x000ea2000c1e1900 */
[----:B------:R-:W-:Y:S01]  /*0700*/  IADD3 R23, PT, PT, R23, 0x10, RZ ;  /* 0x0000001017177810 */ /* 0x000fe20007ffe0ff */
[----:B--2---:R-:W-:Y:S01]  /*0710*/  FFMA R25, R26, R27, R25 ;  /* 0x0000001b1a197223 */ /* 0x004fe20000000019 */
[----:B------:R-:W-:-:S03]  /*0720*/  IADD3 R26, P2, PT, R18, 0x40, RZ ;  /* 0x00000040121a7810 */ /* 0x000fc60007f5e0ff */
[----:B---3--:R-:W-:Y:S01]  /*0730*/  FFMA R25, R28, R29, R25 ;  /* 0x0000001d1c197223 */ /* 0x008fe20000000019 */
[----:B------:R-:W-:Y:S01]  /*0740*/  IADD3.X R27, PT, PT, RZ, R19, RZ, P2, !PT ;  /* 0x00000013ff1b7210 */ /* 0x000fe200017fe4ff */
[----:B------:R-:W-:Y:S08]  /*0750*/  @P1 BRA `(.L_x_59) ;  /* 0xfffffffc001c1947 */ /* 0x000ff0000383ffff */
.L_x_58:
[----:B------:R-:W-:-:S13]  /*0760*/  ISETP.NE.AND P1, PT, R6, RZ, PT ;  /* 0x000000ff0600720c */ /* 0x000fda0003f25270 */
[----:B------:R-:W-:Y:S05]  /*0770*/  @!P1 BRA `(.L_x_60) ;  /* 0x0000000400509947 */ /* 0x000fea0003800000 */
[----:B------:R-:W-:Y:S02]  /*0780*/  IADD3 R18, PT, PT, R6, -0x1, RZ ;  /* 0xffffffff06127810 */ /* 0x000fe40007ffe0ff */
[----:B------:R-:W-:Y:S02]  /*0790*/  ISETP.NE.AND P1, PT, R7, RZ, PT ;  /* 0x000000ff0700720c */ /* 0x000fe40003f25270 */
[----:B------:R-:W-:-:S13]  /*07a0*/  ISETP.GE.U32.AND P2, PT, R18, 0x7, PT ;  /* 0x000000071200780c */ /* 0x000fda0003f46070 */
[----:B------:R-:W-:Y:S05]  /*07b0*/  @!P2 BRA `(.L_x_61) ;  /* 0x000000000084a947 */ /* 0x000fea0003800000 */
[-C--:B------:R-:W-:Y:S02]  /*07c0*/  IADD3 R23, PT, PT, R9, R24.reuse, RZ ;  /* 0x0000001809177210 */ /* 0x080fe40007ffe0ff */
[----:B------:R-:W-:-:S03]  /*07d0*/  IADD3 R19, PT, PT, R5, R24, RZ ;  /* 0x0000001805137210 */ /* 0x000fc60007ffe0ff */
[----:B------:R-:W-:-:S04]  /*07e0*/  IMAD.WIDE.U32 R22, R23, 0x4, R14 ;  /* 0x0000000417167825 */ /* 0x000fc800078e000e */
[----:B------:R-:W-:Y:S02]  /*07f0*/  IMAD.WIDE R18, R19, 0x4, R12 ;  /* 0x0000000413127825 */ /* 0x000fe400078e020c */
[----:B------:R-:W2:Y:S04]  /*0800*/  LDG.E R22, desc[UR6][R22.64] ;  /* 0x0000000616167981 */ /* 0x000ea8000c1e1900 */
[----:B------:R-:W2:Y:S01]  /*0810*/  LDG.E R26, desc[UR6][R18.64] ;  /* 0x00000006121a7981 */ /* 0x000ea2000c1e1900 */
[----:B------:R-:W-:-:S03]  /*0820*/  IADD3 R21, P2, PT, R9, R24, RZ ;  /* 0x0000001809157210 */ /* 0x000fc60007f5e0ff */
[----:B------:R-:W3:Y:S02]  /*0830*/  LDG.E R29, desc[UR6][R18.64+0x8] ;  /* 0x00000806121d7981 */ /* 0x000ee4000c1e1900 */
[----:B------:R-:W-:Y:S01]  /*0840*/  IMAD.X R27, RZ, RZ, RZ, P2 ;  /* 0x000000ffff1b7224 */ /* 0x000fe200010e06ff */
[C---:B------:R-:W-:Y:S01]  /*0850*/  LEA R20, P2, R21.reuse, R14, 0x2 ;  /* 0x0000000e15147211 */ /* 0x040fe200078410ff */
[----:B------:R-:W4:Y:S03]  /*0860*/  LDG.E R23, desc[UR6][R18.64+0xc] ;  /* 0x00000c0612177981 */ /* 0x000f26000c1e1900 */
[----:B------:R-:W-:Y:S02]  /*0870*/  LEA.HI.X R21, R21, R15, R27, 0x2, P2 ;  /* 0x0000000f15157211 */ /* 0x000fe400010f141b */
[----:B------:R-:W3:Y:S04]  /*0880*/  LDG.E R27, desc[UR6][R18.64+0x4] ;  /* 0x00000406121b7981 */ /* 0x000ee8000c1e1900 */
[----:B------:R-:W4:Y:S01]  /*0890*/  LDG.E R28, desc[UR6][R20.64+0x8] ;  /* 0x00000806141c7981 */ /* 0x000f22000c1e1900 */
[----:B--2--5:R-:W-:-:S03]  /*08a0*/  FFMA R26, R22, R26, R25 ;  /* 0x0000001a161a7223 */ /* 0x024fc60000000019 */
[----:B------:R-:W3:Y:S04]  /*08b0*/  LDG.E R25, desc[UR6][R20.64+0x4] ;  /* 0x0000040614197981 */ /* 0x000ee8000c1e1900 */
[----:B------:R-:W2:Y:S01]  /*08c0*/  LDG.E R22, desc[UR6][R20.64+0xc] ;  /* 0x00000c0614167981 */ /* 0x000ea2000c1e1900 */
[----:B---3--:R-:W-:-:S03]  /*08d0*/  FFMA R25, R25, R27, R26 ;  /* 0x0000001b19197223 */ /* 0x008fc6000000001a */
[----:B------:R-:W3:Y:S04]  /*08e0*/  LDG.E R26, desc[UR6][R18.64+0x10] ;  /* 0x00001006121a7981 */ /* 0x000ee8000c1e1900 */
[----:B------:R-:W3:Y:S01]  /*08f0*/  LDG.E R27, desc[UR6][R20.64+0x10] ;  /* 0x00001006141b7981 */ /* 0x000ee2000c1e1900 */
[----:B----4-:R-:W-:-:S03]  /*0900*/  FFMA R25, R28, R29, R25 ;  /* 0x0000001d1c197223 */ /* 0x010fc60000000019 */
[----:B------:R-:W4:Y:S01]  /*0910*/  LDG.E R29, desc[UR6][R20.64+0x1c] ;  /* 0x00001c06141d7981 */ /* 0x000f22000c1e1900 */
[----:B--2---:R-:W-:-:S03]  /*0920*/  FFMA R22, R22, R23, R25 ;  /* 0x0000001716167223 */ /* 0x004fc60000000019 */
[----:B------:R-:W2:Y:S04]  /*0930*/  LDG.E R23, desc[UR6][R20.64+0x14] ;  /* 0x0000140614177981 */ /* 0x000ea8000c1e1900 */
[----:B------:R-:W2:Y:S04]  /*0940*/  LDG.E R25, desc[UR6][R18.64+0x14] ;  /* 0x0000140612197981 */ /* 0x000ea8000c1e1900 */
[----:B------:R-:W4:Y:S01]  /*0950*/  LDG.E R28, desc[UR6][R18.64+0x1c] ;  /* 0x00001c06121c7981 */ /* 0x000f22000c1e1900 */
[----:B---3--:R-:W-:-:S03]  /*0960*/  FFMA R26, R27, R26, R22 ;  /* 0x0000001a1b1a7223 */ /* 0x008fc60000000016 */
[----:B------:R-:W3:Y:S04]  /*0970*/  LDG.E R22, desc[UR6][R20.64+0x18] ;  /* 0x0000180614167981 */ /* 0x000ee8000c1e1900 */
[----:B------:R-:W3:Y:S01]  /*0980*/  LDG.E R27, desc[UR6][R18.64+0x18] ;  /* 0x00001806121b7981 */ /* 0x000ee2000c1e1900 */
[----:B--2---:R-:W-:Y:S01]  /*0990*/  FFMA R23, R23, R25, R26 ;  /* 0x0000001917177223 */ /* 0x004fe2000000001a */
[----:B------:R-:W-:-:S03]  /*09a0*/  IADD3 R24, PT, PT, R24, 0x8, RZ ;  /* 0x0000000818187810 */ /* 0x000fc60007ffe0ff */
[----:B---3--:R-:W-:-:S04]  /*09b0*/  FFMA R22, R22, R27, R23 ;  /* 0x0000001b16167223 */ /* 0x008fc80000000017 */
[----:B----4-:R-:W-:-:S07]  /*09c0*/  FFMA R25, R29, R28, R22 ;  /* 0x0000001c1d197223 */ /* 0x010fce0000000016 */
.L_x_61:
        /* <DEDUP_REMOVED lines=12> */
[----:B------:R-:W3:Y:S01]  /*0a90*/  LDG.E R28, desc[UR6][R18.64+0x4] ;  /* 0x00000406121c7981 */ /* 0x000ee2000c1e1900 */
[----:B------:R-:W-:Y:S02]  /*0aa0*/  IADD3.X R27, PT, PT, RZ, RZ, RZ, P2, !PT ;  /* 0x000000ffff1b7210 */ /* 0x000fe400017fe4ff */
[C---:B------:R-:W-:Y:S01]  /*0ab0*/  LEA R22, P2, R23.reuse, R14, 0x2 ;  /* 0x0000000e17167211 */ /* 0x040fe200078410ff */
[----:B------:R-:W4:Y:S03]  /*0ac0*/  LDG.E R21, desc[UR6][R18.64+0xc] ;  /* 0x00000c0612157981 */ /* 0x000f26000c1e1900 */
[----:B------:R-:W-:-:S05]  /*0ad0*/  LEA.HI.X R23, R23, R15, R27, 0x2, P2 ;  /* 0x0000000f17177211 */ /* 0x000fca00010f141b */
[----:B------:R-:W3:Y:S04]  /*0ae0*/  LDG.E R27, desc[UR6][R22.64+0x4] ;  /* 0x00000406161b7981 */ /* 0x000ee8000c1e1900 */
[----:B------:R-:W4:Y:S01]  /*0af0*/  LDG.E R29, desc[UR6][R22.64+0xc] ;  /* 0x00000c06161d7981 */ /* 0x000f22000c1e1900 */
[----:B--2--5:R-:W-:-:S03]  /*0b00*/  FFMA R26, R20, R26, R25 ;  /* 0x0000001a141a7223 */ /* 0x024fc60000000019 */
[----:B------:R-:W2:Y:S04]  /*0b10*/  LDG.E R25, desc[UR6][R22.64+0x8] ;  /* 0x0000080616197981 */ /* 0x000ea8000c1e1900 */
[----:B------:R-:W2:Y:S01]  /*0b20*/  LDG.E R20, desc[UR6][R18.64+0x8] ;  /* 0x0000080612147981 */ /* 0x000ea2000c1e1900 */
[----:B------:R-:W-:Y:S02]  /*0b30*/  VIADD R24, R24, 0x4 ;  /* 0x0000000418187836 */ /* 0x000fe40000000000 */
[----:B---3--:R-:W-:-:S04]  /*0b40*/  FFMA R26, R27, R28, R26 ;  /* 0x0000001c1b1a7223 */ /* 0x008fc8000000001a */
[----:B--2---:R-:W-:-:S04]  /*0b50*/  FFMA R25, R25, R20, R26 ;  /* 0x0000001419197223 */ /* 0x004fc8000000001a */
[----:B----4-:R-:W-:-:S07]  /*0b60*/  FFMA R25, R29, R21, R25 ;  /* 0x000000151d197223 */ /* 0x010fce0000000019 */
.L_x_62:
[----:B------:R-:W-:Y:S05]  /*0b70*/  @!P1 BRA `(.L_x_60) ;  /* 0x0000000000509947 */ /* 0x000fea0003800000 */
[-C--:B------:R-:W-:Y:S02]  /*0b80*/  IADD3 R21, PT, PT, R9, R24.reuse, RZ ;  /* 0x0000001809157210 */ /* 0x080fe40007ffe0ff */
[----:B------:R-:W-:-:S03]  /*0b90*/  IADD3 R19, PT, PT, R5, R24, RZ ;  /* 0x0000001805137210 */ /* 0x000fc60007ffe0ff */
[----:B------:R-:W-:-:S04]  /*0ba0*/  IMAD.WIDE.U32 R20, R21, 0x4, R14 ;  /* 0x0000000415147825 */ /* 0x000fc800078e000e */
[----:B------:R-:W-:Y:S02]  /*0bb0*/  IMAD.WIDE R18, R19, 0x4, R12 ;  /* 0x0000000413127825 */ /* 0x000fe400078e020c */
[----:B------:R-:W2:Y:S04]  /*0bc0*/  LDG.E R20, desc[UR6][R20.64] ;  /* 0x0000000614147981 */ /* 0x000ea8000c1e1900 */
[----:B------:R-:W2:Y:S01]  /*0bd0*/  LDG.E R5, desc[UR6][R18.64] ;  /* 0x0000000612057981 */ /* 0x000ea2000c1e1900 */
[----:B------:R-:W-:Y:S01]  /*0be0*/  ISETP.NE.AND P1, PT, R8, 0x1, PT ;  /* 0x000000010800780c */ /* 0x000fe20003f25270 */
[----:B--2--5:R-:W-:-:S12]  /*0bf0*/  FFMA R25, R20, R5, R25 ;  /* 0x0000000514197223 */ /* 0x024fd80000000019 */
[----:B------:R-:W-:Y:S05]  /*0c00*/  @!P1 BRA `(.L_x_60) ;  /* 0x00000000002c9947 */ /* 0x000fea0003800000 */
[----:B------:R-:W-:Y:S02]  /*0c10*/  IADD3 R9, P2, PT, R9, R24, RZ ;  /* 0x0000001809097210 */ /* 0x000fe40007f5e0ff */
[----:B------:R-:W-:Y:S02]  /*0c20*/  ISETP.NE.AND P1, PT, R8, 0x2, PT ;  /* 0x000000020800780c */ /* 0x000fe40003f25270 */
[----:B------:R-:W-:Y:S02]  /*0c30*/  IADD3.X R5, PT, PT, RZ, RZ, RZ, P2, !PT ;  /* 0x000000ffff057210 */ /* 0x000fe400017fe4ff */
[----:B------:R-:W-:-:S04]  /*0c40*/  LEA R20, P2, R9, R14, 0x2 ;  /* 0x0000000e09147211 */ /* 0x000fc800078410ff */
[----:B------:R-:W-:Y:S02]  /*0c50*/  LEA.HI.X R21, R9, R15, R5, 0x2, P2 ;  /* 0x0000000f09157211 */ /* 0x000fe400010f1405 */
[----:B------:R-:W2:Y:S04]  /*0c60*/  LDG.E R5, desc[UR6][R18.64+0x4] ;  /* 0x0000040612057981 */ /* 0x000ea8000c1e1900 */
[----:B------:R-:W2:Y:S04]  /*0c70*/  LDG.E R22, desc[UR6][R20.64+0x4] ;  /* 0x0000040614167981 */ /* 0x000ea8000c1e1900 */
[----:B------:R-:W3:Y:S04]  /*0c80*/  @P1 LDG.E R9, desc[UR6][R18.64+0x8] ;  /* 0x0000080612091981 */ /* 0x000ee8000c1e1900 */
[----:B------:R-:W3:Y:S01]  /*0c90*/  @P1 LDG.E R24, desc[UR6][R20.64+0x8] ;  /* 0x0000080614181981 */ /* 0x000ee2000c1e1900 */
[----:B--2---:R-:W-:-:S04]  /*0ca0*/  FFMA R25, R22, R5, R25 ;  /* 0x0000000516197223 */ /* 0x004fc80000000019 */
[----:B---3--:R-:W-:-:S07]  /*0cb0*/  @P1 FFMA R25, R24, R9, R25 ;  /* 0x0000000918191223 */ /* 0x008fce0000000019 */
.L_x_60:
[----:B------:R-:W-:Y:S05]  /*0cc0*/  @P0 BRA `(.L_x_63) ;  /* 0xfffffff400840947 */ /* 0x000fea000383ffff */
[----:B------:R-:W-:Y:S02]  /*0cd0*/  IMAD R5, R11, R11, RZ ;  /* 0x0000000b0b057224 */ /* 0x000fe400078e02ff */
[----:B------:R-:W-:-:S04]  /*0ce0*/  IMAD.WIDE.U32 R14, R4, 0x4, R14 ;  /* 0x00000004040e7825 */ /* 0x000fc800078e000e */
[----:B------:R-:W-:Y:S01]  /*0cf0*/  IMAD.WIDE.U32 R12, R5, 0x4, R12 ;  /* 0x00000004050c7825 */ /* 0x000fe200078e000c */
[----:B------:R-:W-:Y:S06]  /*0d00*/  BRA.U UP0, `(.L_x_64) ;  /* 0xfffffff5005c7547 */ /* 0x000fec000b83ffff */
.L_x_57:
[----:B-----5:R-:W1:Y:S01]  /*0d10*/  F2F.F64.F32 R4, R25 ;  /* 0x0000001900047310 */ /* 0x020e620000201800 */
[----:B------:R-:W-:Y:S01]  /*0d20*/  IADD3 R10, PT, PT, -R10, R11, RZ ;  /* 0x0000000b0a0a7210 */ /* 0x000fe20007ffe1ff */
[----:B0-----:R-:W0:Y:S01]  /*0d30*/  LDC.64 R6, c[0x0][0x390] ;  /* 0x0000e400ff067b82 */ /* 0x001e220000000a00 */
[----:B------:R-:W-:Y:S01]  /*0d40*/  FSETP.GEU.AND P0, PT, R25, RZ, PT ;  /* 0x000000ff1900720b */ /* 0x000fe20003f0e000 */
[----:B------:R-:W-:Y:S01]  /*0d50*/  UMOV UR4, 0x9999999a ;  /* 0x9999999a00047882 */ /* 0x000fe20000000000 */
[----:B------:R-:W-:Y:S01]  /*0d60*/  UMOV UR5, 0x3fb99999 ;  /* 0x3fb9999900057882 */ /* 0x000fe20000000000 */
[----:B------:R-:W-:-:S05]  /*0d70*/  IMAD R3, R3, R10, R3 ;  /* 0x0000000a03037224 */ /* 0x000fca00078e0203 */
[----:B------:R-:W-:Y:S01]  /*0d80*/  IADD3 R3, PT, PT, R2, R3, RZ ;  /* 0x0000000302037210 */ /* 0x000fe20007ffe0ff */
[----:B-1----:R-:W-:-:S04]  /*0d90*/  DMUL R4, R4, UR4 ;  /* 0x0000000404047c28 */ /* 0x002fc80008000000 */
[----:B------:R-:W-:Y:S02]  /*0da0*/  IMAD R3, R10, R3, R3 ;  /* 0x000000030a037224 */ /* 0x000fe400078e0203 */
[----:B------:R-:W1:Y:S03]  /*0db0*/  @!P0 F2F.F32.F64 R25, R4 ;  /* 0x0000000400198310 */ /* 0x000e660000301000 */
[----:B------:R-:W-:-:S05]  /*0dc0*/  IADD3 R3, PT, PT, R0, R3, RZ ;  /* 0x0000000300037210 */ /* 0x000fca0007ffe0ff */
[----:B0-----:R-:W-:-:S05]  /*0dd0*/  IMAD.WIDE R2, R3, 0x4, R6 ;  /* 0x0000000403027825 */ /* 0x001fca00078e0206 */
[----:B-1----:R-:W-:Y:S01]  /*0de0*/  STG.E desc[UR6][R2.64], R25 ;  /* 0x0000001902007986 */ /* 0x002fe2000c101906 */
[----:B------:R-:W-:Y:S05]  /*0df0*/  EXIT ;  /* 0x000000000000794d */ /* 0x000fea0003800000 */
.L_x_65:
        /* <DEDUP_REMOVED lines=16> */
.L_x_82:


//--------------------- .text._Z10VecAddMultPfS_fi --------------------------
	.section	.text._Z10VecAddMultPfS_fi,"ax",@progbits
	.align	128
        .global         _Z10VecAddMultPfS_fi
        .type           _Z10VecAddMultPfS_fi,@function
        .size           _Z10VecAddMultPfS_fi,(.L_x_83 - _Z10VecAddMultPfS_fi)
        .other          _Z10VecAddMultPfS_fi,@"STO_CUDA_ENTRY STV_DEFAULT"
_Z10VecAddMultPfS_fi:
.text._Z10VecAddMultPfS_fi:
        /* <DEDUP_REMOVED lines=10> */
[----:B------:R-:W2:Y:S06]  /*00a0*/  LDCU UR6, c[0x0][0x390] ;  /* 0x00007200ff0677ac */ /* 0x000eac0008000800 */
[----:B------:R-:W3:Y:S01]  /*00b0*/  LDC.64 R4, c[0x0][0x388] ;  /* 0x0000e200ff047b82 */ /* 0x000ee20000000a00 */
[----:B0-----:R-:W-:-:S06]  /*00c0*/  IMAD.WIDE R2, R7, 0x4, R2 ;  /* 0x0000000407027825 */ /* 0x001fcc00078e0202 */
[----:B-1----:R-:W2:Y:S01]  /*00d0*/  LDG.E R2, desc[UR4][R2.64] ;  /* 0x0000000402027981 */ /* 0x002ea2000c1e1900 */
[----:B---3--:R-:W-:-:S05]  /*00e0*/  IMAD.WIDE R4, R7, 0x4, R4 ;  /* 0x0000000407047825 */ /* 0x008fca00078e0204 */
[----:B------:R-:W2:Y:S02]  /*00f0*/  LDG.E R7, desc[UR4][R4.64] ;  /* 0x0000000404077981 */ /* 0x000ea4000c1e1900 */
[----:B--2---:R-:W-:-:S05]  /*0100*/  FFMA R7, R2, UR6, R7 ;  /* 0x0000000602077c23 */ /* 0x004fca0008000007 */
[----:B------:R-:W-:Y:S01]  /*0110*/  STG.E desc[UR4][R4.64], R7 ;  /* 0x0000000704007986 */ /* 0x000fe2000c101904 */
[----:B------:R-:W-:Y:S05]  /*0120*/  EXIT ;  /* 0x000000000000794d */ /* 0x000fea0003800000 */
.L_x_66:
        /* <DEDUP_REMOVED lines=13> */
.L_x_83:


//--------------------- .text._Z8VecCMultPfS_fi   --------------------------
	.section	.text._Z8VecCMultPfS_fi,"ax",@progbits
	.align	128
        .global         _Z8VecCMultPfS_fi
        .type           _Z8VecCMultPfS_fi,@function
        .size           _Z8VecCMultPfS_fi,(.L_x_84 - _Z8VecCMultPfS_fi)
        .other          _Z8VecCMultPfS_fi,@"STO_CUDA_ENTRY STV_DEFAULT"
_Z8VecCMultPfS_fi:
.text._Z8VecCMultPfS_fi:
        /* <DEDUP_REMOVED lines=14> */
[----:B---3--:R-:W-:-:S04]  /*00e0*/  IMAD.WIDE R4, R7, 0x4, R4 ;  /* 0x0000000407047825 */ /* 0x008fc800078e0204 */
[----:B--2---:R-:W-:-:S05]  /*00f0*/  FMUL R7, R2, UR6 ;  /* 0x0000000602077c20 */ /* 0x004fca0008400000 */
[----:B------:R-:W-:Y:S01]  /*0100*/  STG.E desc[UR4][R4.64], R7 ;  /* 0x0000000704007986 */ /* 0x000fe2000c101904 */
[----:B------:R-:W-:Y:S05]  /*0110*/  EXIT ;  /* 0x000000000000794d */ /* 0x000fea0003800000 */
.L_x_67:
        /* <DEDUP_REMOVED lines=14> */
.L_x_84:


//--------------------- .nv.shared.reserved.0     --------------------------
	.section	.nv.shared.reserved.0,"aw",@nobits
	.weak		__nv_reservedSMEM_offset_0_alias
	.size		__nv_reservedSMEM_offset_0_alias, 0, 64
	.other		__nv_reservedSMEM_offset_0_alias,@"STO_CUDA_RESERVED_SHARED STV_DEFAULT"
__nv_reservedSMEM_offset_0_alias:
	.zero		0
	.zero		64


//--------------------- .nv.shared._Z12sumReductionPfS_iii --------------------------
	.section	.nv.shared._Z12sumReductionPfS_iii,"aw",@nobits
	.sectionflags	@""
	.align	4
.nv.shared._Z12sumReductionPfS_iii:
	.zero		5120


//--------------------- .nv.shared._Z21MatVecMultFusedAddActPfS_S_S_ii --------------------------
	.section	.nv.shared._Z21MatVecMultFusedAddActPfS_S_S_ii,"aw",@nobits
	.sectionflags	@""
	.align	4
.nv.shared._Z21MatVecMultFusedAddActPfS_S_S_ii:
	.zero		5120


//--------------------- .nv.constant0._Z9applyAdamPfS_S_ii --------------------------
	.section	.nv.constant0._Z9applyAdamPfS_S_ii,"a",@progbits
	.sectionflags	@""
	.align	4
.nv.constant0._Z9applyAdamPfS_S_ii:
	.zero		928


//--------------------- .nv.constant0._Z11initiateToCPffi --------------------------
	.section	.nv.constant0._Z11initiateToCPffi,"a",@progbits
	.sectionflags	@""
	.align	4
.nv.constant0._Z11initiateToCPffi:
	.zero		912


//--------------------- .nv.constant0._Z12finalSoftmaxPfS_fi --------------------------
	.section	.nv.constant0._Z12finalSoftmaxPfS_fi,"a",@progbits
	.sectionflags	@""
	.align	4
.nv.constant0._Z12finalSoftmaxPfS_fi:
	.zero		920


//--------------------- .nv.constant0._Z10expSoftMaxPfS_fi --------------------------
	.section	.nv.constant0._Z10expSoftMaxPfS_fi,"a",@progbits
	.sectionflags	@""
	.align	4
.nv.constant0._Z10expSoftMaxPfS_fi:
	.zero		920


//--------------------- .nv.constant0._Z22fflGradientComputationPfS_S_S_S_ii --------------------------
	.section	.nv.constant0._Z22fflGradientComputationPfS_S_S_S_ii,"a",@progbits
	.sectionflags	@""
	.align	4
.nv.constant0._Z22fflGradientComputationPfS_S_S_S_ii:
	.zero		944


//--------------------- .nv.constant0._Z11cErrorSetupPfiS_i --------------------------
	.section	.nv.constant0._Z11cErrorSetupPfiS_i,"a",@progbits
	.sectionflags	@""
	.align	4
.nv.constant0._Z11cErrorSetupPfiS_i:
	.zero		924


//--------------------- .nv.constant0._Z15convLayGradientPfS_S_S_S_Piiiiiii --------------------------
	.section	.nv.constant0._Z15convLayGradientPfS_S_S_S_Piiiiiii,"a",@progbits
	.sectionflags	@""
	.align	4
.nv.constant0._Z15convLayGradientPfS_S_S_S_Piiiiiii:
	.zero		968


//--------------------- .nv.constant0._Z12sumReductionPfS_iii --------------------------
	.section	.nv.constant0._Z12sumReductionPfS_iii,"a",@progbits
	.sectionflags	@""
	.align	4
.nv.constant0._Z12sumReductionPfS_iii:
	.zero		924


//--------------------- .nv.constant0._Z21MatVecMultFusedAddActPfS_S_S_ii --------------------------
	.section	.nv.constant0._Z21MatVecMultFusedAddActPfS_S_S_ii,"a",@progbits
	.sectionflags	@""
	.align	4
.nv.constant0._Z21MatVecMultFusedAddActPfS_S_S_ii:
	.zero		936


//--------------------- .nv.constant0._Z10netPollingPfPiS_iii --------------------------
	.section	.nv.constant0._Z10netPollingPfPiS_iii,"a",@progbits
	.sectionflags	@""
	.align	4
.nv.constant0._Z10netPollingPfPiS_iii:
	.zero		932


//--------------------- .nv.constant0._Z22ConvolutionFusedAddActPfS_S_iiii --------------------------
	.section	.nv.constant0._Z22ConvolutionFusedAddActPfS_S_iiii,"a",@progbits
	.sectionflags	@""
	.align	4
.nv.constant0._Z22ConvolutionFusedAddActPfS_S_iiii:
	.zero		936


//--------------------- .nv.constant0._Z10VecAddMultPfS_fi --------------------------
	.section	.nv.constant0._Z10VecAddMultPfS_fi,"a",@progbits
	.sectionflags	@""
	.align	4
.nv.constant0._Z10VecAddMultPfS_fi:
	.zero		920


//--------------------- .nv.constant0._Z8VecCMultPfS_fi --------------------------
	.section	.nv.constant0._Z8VecCMultPfS_fi,"a",@progbits
	.sectionflags	@""
	.align	4
.nv.constant0._Z8VecCMultPfS_fi:
	.zero		920


//--------------------- SYMBOLS --------------------------

	.type		.nv.reservedSmem.offset0,@object
	.size		.nv.reservedSmem.offset0,0x4
	.type		.nv.reservedSmem.cap,@object
	.size		.nv.reservedSmem.cap,0x4
